//
// Generated by NVIDIA NVVM Compiler
//
// Compiler Build ID: CL-36424714
// Cuda compilation tools, release 13.0, V13.0.88
// Based on NVVM 20.0.0
//

.version 9.0
.target sm_100
.address_size 64

	// .globl	_Z13find_passwordxxPiPxPKcPKh
.const .align 4 .b8 K[256] = {152, 47, 138, 66, 145, 68, 55, 113, 207, 251, 192, 181, 165, 219, 181, 233, 91, 194, 86, 57, 241, 17, 241, 89, 164, 130, 63, 146, 213, 94, 28, 171, 152, 170, 7, 216, 1, 91, 131, 18, 190, 133, 49, 36, 195, 125, 12, 85, 116, 93, 190, 114, 254, 177, 222, 128, 167, 6, 220, 155, 116, 241, 155, 193, 193, 105, 155, 228, 134, 71, 190, 239, 198, 157, 193, 15, 204, 161, 12, 36, 111, 44, 233, 45, 170, 132, 116, 74, 220, 169, 176, 92, 218, 136, 249, 118, 82, 81, 62, 152, 109, 198, 49, 168, 200, 39, 3, 176, 199, 127, 89, 191, 243, 11, 224, 198, 71, 145, 167, 213, 81, 99, 202, 6, 103, 41, 41, 20, 133, 10, 183, 39, 56, 33, 27, 46, 252, 109, 44, 77, 19, 13, 56, 83, 84, 115, 10, 101, 187, 10, 106, 118, 46, 201, 194, 129, 133, 44, 114, 146, 161, 232, 191, 162, 75, 102, 26, 168, 112, 139, 75, 194, 163, 81, 108, 199, 25, 232, 146, 209, 36, 6, 153, 214, 133, 53, 14, 244, 112, 160, 106, 16, 22, 193, 164, 25, 8, 108, 55, 30, 76, 119, 72, 39, 181, 188, 176, 52, 179, 12, 28, 57, 74, 170, 216, 78, 79, 202, 156, 91, 243, 111, 46, 104, 238, 130, 143, 116, 111, 99, 165, 120, 20, 120, 200, 132, 8, 2, 199, 140, 250, 255, 190, 144, 235, 108, 80, 164, 247, 163, 249, 190, 242, 120, 113, 198};
.const .align 1 .b8 charset[63] = {97, 98, 99, 100, 101, 102, 103, 104, 105, 106, 107, 108, 109, 110, 111, 112, 113, 114, 115, 116, 117, 118, 119, 120, 121, 122, 65, 66, 67, 68, 69, 70, 71, 72, 73, 74, 75, 76, 77, 78, 79, 80, 81, 82, 83, 84, 85, 86, 87, 88, 89, 90, 48, 49, 50, 51, 52, 53, 54, 55, 56, 57};
// _ZZ23find_password_optimizedxxPiPxPKcPKhE18shared_target_hash has been demoted

.visible .entry _Z13find_passwordxxPiPxPKcPKh(
	.param .u64 _Z13find_passwordxxPiPxPKcPKh_param_0,
	.param .u64 _Z13find_passwordxxPiPxPKcPKh_param_1,
	.param .u64 .ptr .align 1 _Z13find_passwordxxPiPxPKcPKh_param_2,
	.param .u64 .ptr .align 1 _Z13find_passwordxxPiPxPKcPKh_param_3,
	.param .u64 .ptr .align 1 _Z13find_passwordxxPiPxPKcPKh_param_4,
	.param .u64 .ptr .align 1 _Z13find_passwordxxPiPxPKcPKh_param_5
)
{
	.local .align 16 .b8 	__local_depot0[400];
	.reg .b64 	%SP;
	.reg .b64 	%SPL;
	.reg .pred 	%p<64>;
	.reg .b16 	%rs<238>;
	.reg .b32 	%r<1237>;
	.reg .b64 	%rd<187>;

	mov.u64 	%SPL, __local_depot0;
	ld.param.u64 	%rd52, [_Z13find_passwordxxPiPxPKcPKh_param_0];
	ld.param.u64 	%rd53, [_Z13find_passwordxxPiPxPKcPKh_param_1];
	ld.param.u64 	%rd54, [_Z13find_passwordxxPiPxPKcPKh_param_4];
	cvta.to.global.u64 	%rd1, %rd54;
	add.u64 	%rd2, %SPL, 0;
	add.u64 	%rd174, %SPL, 279;
	add.u64 	%rd4, %SPL, 256;
	add.u64 	%rd5, %SPL, 288;
	mov.u32 	%r115, %ctaid.x;
	mov.u32 	%r116, %ntid.x;
	mov.u32 	%r117, %tid.x;
	mad.lo.s32 	%r118, %r115, %r116, %r117;
	cvt.u64.u32 	%rd59, %r118;
	add.s64 	%rd6, %rd52, %rd59;
	setp.ge.s64 	%p1, %rd6, %rd53;
	@%p1 bra 	$L__BB0_80;
	mov.u64 	%rd61, charset;
	mul.hi.s64 	%rd62, %rd6, -8925843906633654007;
	add.s64 	%rd63, %rd62, %rd6;
	shr.u64 	%rd64, %rd63, 63;
	shr.s64 	%rd65, %rd63, 5;
	add.s64 	%rd66, %rd65, %rd64;
	mul.lo.s64 	%rd67, %rd66, 62;
	sub.s64 	%rd68, %rd6, %rd67;
	add.s64 	%rd69, %rd61, %rd68;
	ld.const.u8 	%rs231, [%rd69];
	st.local.u8 	[%rd174], %rs231;
	mul.hi.s64 	%rd70, %rd66, -8925843906633654007;
	add.s64 	%rd71, %rd70, %rd66;
	shr.u64 	%rd72, %rd71, 63;
	shr.s64 	%rd73, %rd71, 5;
	add.s64 	%rd74, %rd73, %rd72;
	mul.lo.s64 	%rd75, %rd74, 62;
	sub.s64 	%rd76, %rd66, %rd75;
	add.s64 	%rd77, %rd61, %rd76;
	ld.const.u8 	%rs25, [%rd77];
	st.local.u8 	[%rd174+1], %rs25;
	mul.hi.s64 	%rd78, %rd6, 2457006494729263899;
	shr.u64 	%rd79, %rd78, 63;
	shr.s64 	%rd80, %rd78, 9;
	add.s64 	%rd81, %rd80, %rd79;
	mul.hi.s64 	%rd82, %rd81, -8925843906633654007;
	add.s64 	%rd83, %rd82, %rd81;
	shr.u64 	%rd84, %rd83, 63;
	shr.s64 	%rd85, %rd83, 5;
	add.s64 	%rd86, %rd85, %rd84;
	mul.lo.s64 	%rd87, %rd86, 62;
	sub.s64 	%rd88, %rd81, %rd87;
	add.s64 	%rd89, %rd61, %rd88;
	ld.const.u8 	%rs26, [%rd89];
	st.local.u8 	[%rd174+2], %rs26;
	mul.hi.s64 	%rd90, %rd6, 2536264768752788541;
	shr.u64 	%rd91, %rd90, 63;
	shr.s64 	%rd92, %rd90, 15;
	add.s64 	%rd93, %rd92, %rd91;
	mul.hi.s64 	%rd94, %rd93, -8925843906633654007;
	add.s64 	%rd95, %rd94, %rd93;
	shr.u64 	%rd96, %rd95, 63;
	shr.s64 	%rd97, %rd95, 5;
	add.s64 	%rd98, %rd97, %rd96;
	mul.lo.s64 	%rd99, %rd98, 62;
	sub.s64 	%rd100, %rd93, %rd99;
	add.s64 	%rd101, %rd61, %rd100;
	ld.const.u8 	%rs27, [%rd101];
	st.local.u8 	[%rd174+3], %rs27;
	mul.hi.s64 	%rd102, %rd6, 5236159522586402149;
	shr.u64 	%rd103, %rd102, 63;
	shr.s64 	%rd104, %rd102, 22;
	add.s64 	%rd105, %rd104, %rd103;
	mul.hi.s64 	%rd106, %rd105, -8925843906633654007;
	add.s64 	%rd107, %rd106, %rd105;
	shr.u64 	%rd108, %rd107, 63;
	shr.s64 	%rd109, %rd107, 5;
	add.s64 	%rd110, %rd109, %rd108;
	mul.lo.s64 	%rd111, %rd110, 62;
	sub.s64 	%rd112, %rd105, %rd111;
	add.s64 	%rd113, %rd61, %rd112;
	ld.const.u8 	%rs28, [%rd113];
	st.local.u8 	[%rd174+4], %rs28;
	mul.hi.s64 	%rd114, %rd6, 2702533947141368851;
	shr.u64 	%rd115, %rd114, 63;
	shr.s64 	%rd116, %rd114, 27;
	add.s64 	%rd117, %rd116, %rd115;
	mul.hi.s64 	%rd118, %rd117, -8925843906633654007;
	add.s64 	%rd119, %rd118, %rd117;
	shr.u64 	%rd120, %rd119, 63;
	shr.s64 	%rd121, %rd119, 5;
	add.s64 	%rd122, %rd121, %rd120;
	mul.lo.s64 	%rd123, %rd122, 62;
	sub.s64 	%rd124, %rd117, %rd123;
	add.s64 	%rd125, %rd61, %rd124;
	ld.const.u8 	%rs29, [%rd125];
	st.local.u8 	[%rd174+5], %rs29;
	mov.b16 	%rs30, 0;
	st.local.u8 	[%rd174+6], %rs30;
	ld.global.u8 	%rs230, [%rd1];
	setp.eq.s16 	%p2, %rs230, 0;
	mov.b64 	%rd171, 0;
	@%p2 bra 	$L__BB0_4;
	mov.b64 	%rd170, 0;
$L__BB0_3:
	add.s64 	%rd127, %rd4, %rd170;
	st.local.u8 	[%rd127], %rs230;
	add.s64 	%rd171, %rd170, 1;
	add.s64 	%rd128, %rd1, %rd170;
	ld.global.u8 	%rs230, [%rd128+1];
	setp.ne.s16 	%p3, %rs230, 0;
	setp.lt.u64 	%p4, %rd170, 15;
	and.pred  	%p5, %p4, %p3;
	mov.u64 	%rd170, %rd171;
	@%p5 bra 	$L__BB0_3;
$L__BB0_4:
	add.s64 	%rd129, %rd4, %rd171;
	mov.b16 	%rs31, 0;
	st.local.u8 	[%rd129], %rs31;
	mov.u64 	%rd172, %rd4;
$L__BB0_5:
	mov.u64 	%rd175, %rd172;
	ld.local.u8 	%rs32, [%rd175];
	setp.ne.s16 	%p6, %rs32, 0;
	add.s64 	%rd172, %rd175, 1;
	@%p6 bra 	$L__BB0_5;
	setp.eq.s16 	%p7, %rs231, 0;
	@%p7 bra 	$L__BB0_9;
	mov.u64 	%rd173, %rd175;
$L__BB0_8:
	add.s64 	%rd14, %rd174, 1;
	add.s64 	%rd175, %rd173, 1;
	st.local.u8 	[%rd173], %rs231;
	ld.local.u8 	%rs231, [%rd174+1];
	setp.ne.s16 	%p8, %rs231, 0;
	mov.u64 	%rd173, %rd175;
	mov.u64 	%rd174, %rd14;
	@%p8 bra 	$L__BB0_8;
$L__BB0_9:
	mov.b16 	%rs34, 0;
	st.local.u8 	[%rd175], %rs34;
	mov.b32 	%r119, 0;
	st.local.u32 	[%rd5+64], %r119;
	mov.b64 	%rd177, 0;
	st.local.u64 	[%rd5+72], %rd177;
	mov.b32 	%r120, -1150833019;
	mov.b32 	%r121, 1779033703;
	st.local.v2.u32 	[%rd5+80], {%r121, %r120};
	mov.b32 	%r122, -1521486534;
	mov.b32 	%r123, 1013904242;
	st.local.v2.u32 	[%rd5+88], {%r123, %r122};
	mov.b32 	%r124, -1694144372;
	mov.b32 	%r125, 1359893119;
	st.local.v2.u32 	[%rd5+96], {%r125, %r124};
	mov.b32 	%r126, 1541459225;
	mov.b32 	%r127, 528734635;
	st.local.v2.u32 	[%rd5+104], {%r127, %r126};
	ld.local.u8 	%rs35, [%rd4];
	setp.eq.s16 	%p9, %rs35, 0;
	@%p9 bra 	$L__BB0_12;
	mov.b64 	%rd177, 0;
	mov.u64 	%rd178, %rd4;
$L__BB0_11:
	add.s64 	%rd20, %rd178, 1;
	add.s64 	%rd177, %rd177, 1;
	ld.local.u8 	%rs36, [%rd178+1];
	setp.eq.s16 	%p10, %rs36, 0;
	mov.u64 	%rd178, %rd20;
	@%p10 bra 	$L__BB0_12;
	bra.uni 	$L__BB0_11;
$L__BB0_12:
	setp.eq.s64 	%p11, %rd177, 0;
	mov.b32 	%r1196, 0;
	@%p11 bra 	$L__BB0_21;
	mov.b64 	%rd179, 0;
	mov.b32 	%r1196, 0;
	mov.u64 	%rd140, K;
$L__BB0_14:
	add.s64 	%rd133, %rd4, %rd179;
	ld.local.u8 	%rs37, [%rd133];
	add.s32 	%r130, %r1196, 1;
	st.local.u32 	[%rd5+64], %r130;
	cvt.u64.u32 	%rd134, %r1196;
	add.s64 	%rd135, %rd5, %rd134;
	st.local.u8 	[%rd135], %rs37;
	ld.local.u32 	%r1196, [%rd5+64];
	setp.ne.s32 	%p12, %r1196, 64;
	@%p12 bra 	$L__BB0_20;
	ld.local.v2.b32 	{%r131, %r132}, [%rd5];
	bfe.u32 	%r133, %r132, 16, 8;
	cvt.u16.u32 	%rs39, %r133;
	bfe.u32 	%r134, %r132, 8, 8;
	bfe.u32 	%r135, %r132, 0, 8;
	bfe.u32 	%r136, %r131, 16, 8;
	cvt.u16.u32 	%rs40, %r136;
	bfe.u32 	%r137, %r131, 8, 8;
	bfe.u32 	%r138, %r131, 0, 8;
	shl.b32 	%r139, %r138, 24;
	shl.b32 	%r140, %r137, 16;
	and.b32  	%r141, %r140, 16711680;
	or.b32  	%r142, %r141, %r139;
	and.b16  	%rs41, %rs40, 255;
	mul.wide.u16 	%r143, %rs41, 256;
	or.b32  	%r144, %r142, %r143;
	bfe.u32 	%r145, %r131, 24, 8;
	or.b32  	%r146, %r144, %r145;
	shl.b32 	%r147, %r135, 24;
	shl.b32 	%r148, %r134, 16;
	and.b32  	%r149, %r148, 16711680;
	or.b32  	%r150, %r149, %r147;
	and.b16  	%rs42, %rs39, 255;
	mul.wide.u16 	%r151, %rs42, 256;
	or.b32  	%r152, %r150, %r151;
	bfe.u32 	%r153, %r132, 24, 8;
	or.b32  	%r154, %r152, %r153;
	ld.local.v2.b32 	{%r155, %r156}, [%rd5+8];
	bfe.u32 	%r157, %r156, 16, 8;
	cvt.u16.u32 	%rs43, %r157;
	bfe.u32 	%r158, %r156, 8, 8;
	bfe.u32 	%r159, %r156, 0, 8;
	bfe.u32 	%r160, %r155, 16, 8;
	cvt.u16.u32 	%rs44, %r160;
	bfe.u32 	%r161, %r155, 8, 8;
	bfe.u32 	%r162, %r155, 0, 8;
	shl.b32 	%r163, %r162, 24;
	shl.b32 	%r164, %r161, 16;
	and.b32  	%r165, %r164, 16711680;
	or.b32  	%r166, %r165, %r163;
	and.b16  	%rs45, %rs44, 255;
	mul.wide.u16 	%r167, %rs45, 256;
	or.b32  	%r168, %r166, %r167;
	bfe.u32 	%r169, %r155, 24, 8;
	or.b32  	%r170, %r168, %r169;
	shl.b32 	%r171, %r159, 24;
	shl.b32 	%r172, %r158, 16;
	and.b32  	%r173, %r172, 16711680;
	or.b32  	%r174, %r173, %r171;
	and.b16  	%rs46, %rs43, 255;
	mul.wide.u16 	%r175, %rs46, 256;
	or.b32  	%r176, %r174, %r175;
	bfe.u32 	%r177, %r156, 24, 8;
	or.b32  	%r178, %r176, %r177;
	st.local.v4.u32 	[%rd2], {%r146, %r154, %r170, %r178};
	ld.local.v2.b32 	{%r179, %r180}, [%rd5+16];
	bfe.u32 	%r181, %r180, 16, 8;
	cvt.u16.u32 	%rs47, %r181;
	bfe.u32 	%r182, %r180, 8, 8;
	bfe.u32 	%r183, %r180, 0, 8;
	bfe.u32 	%r184, %r179, 16, 8;
	cvt.u16.u32 	%rs48, %r184;
	bfe.u32 	%r185, %r179, 8, 8;
	bfe.u32 	%r186, %r179, 0, 8;
	shl.b32 	%r187, %r186, 24;
	shl.b32 	%r188, %r185, 16;
	and.b32  	%r189, %r188, 16711680;
	or.b32  	%r190, %r189, %r187;
	and.b16  	%rs49, %rs48, 255;
	mul.wide.u16 	%r191, %rs49, 256;
	or.b32  	%r192, %r190, %r191;
	bfe.u32 	%r193, %r179, 24, 8;
	or.b32  	%r194, %r192, %r193;
	shl.b32 	%r195, %r183, 24;
	shl.b32 	%r196, %r182, 16;
	and.b32  	%r197, %r196, 16711680;
	or.b32  	%r198, %r197, %r195;
	and.b16  	%rs50, %rs47, 255;
	mul.wide.u16 	%r199, %rs50, 256;
	or.b32  	%r200, %r198, %r199;
	bfe.u32 	%r201, %r180, 24, 8;
	or.b32  	%r202, %r200, %r201;
	ld.local.v2.b32 	{%r203, %r204}, [%rd5+24];
	bfe.u32 	%r205, %r204, 16, 8;
	cvt.u16.u32 	%rs51, %r205;
	bfe.u32 	%r206, %r204, 8, 8;
	bfe.u32 	%r207, %r204, 0, 8;
	bfe.u32 	%r208, %r203, 16, 8;
	cvt.u16.u32 	%rs52, %r208;
	bfe.u32 	%r209, %r203, 8, 8;
	bfe.u32 	%r210, %r203, 0, 8;
	shl.b32 	%r211, %r210, 24;
	shl.b32 	%r212, %r209, 16;
	and.b32  	%r213, %r212, 16711680;
	or.b32  	%r214, %r213, %r211;
	and.b16  	%rs53, %rs52, 255;
	mul.wide.u16 	%r215, %rs53, 256;
	or.b32  	%r216, %r214, %r215;
	bfe.u32 	%r217, %r203, 24, 8;
	or.b32  	%r218, %r216, %r217;
	shl.b32 	%r219, %r207, 24;
	shl.b32 	%r220, %r206, 16;
	and.b32  	%r221, %r220, 16711680;
	or.b32  	%r222, %r221, %r219;
	and.b16  	%rs54, %rs51, 255;
	mul.wide.u16 	%r223, %rs54, 256;
	or.b32  	%r224, %r222, %r223;
	bfe.u32 	%r225, %r204, 24, 8;
	or.b32  	%r226, %r224, %r225;
	st.local.v4.u32 	[%rd2+16], {%r194, %r202, %r218, %r226};
	ld.local.v2.b32 	{%r227, %r228}, [%rd5+32];
	bfe.u32 	%r229, %r228, 16, 8;
	cvt.u16.u32 	%rs55, %r229;
	bfe.u32 	%r230, %r228, 8, 8;
	bfe.u32 	%r231, %r228, 0, 8;
	bfe.u32 	%r232, %r227, 16, 8;
	cvt.u16.u32 	%rs56, %r232;
	bfe.u32 	%r233, %r227, 8, 8;
	bfe.u32 	%r234, %r227, 0, 8;
	shl.b32 	%r235, %r234, 24;
	shl.b32 	%r236, %r233, 16;
	and.b32  	%r237, %r236, 16711680;
	or.b32  	%r238, %r237, %r235;
	and.b16  	%rs57, %rs56, 255;
	mul.wide.u16 	%r239, %rs57, 256;
	or.b32  	%r240, %r238, %r239;
	bfe.u32 	%r241, %r227, 24, 8;
	or.b32  	%r242, %r240, %r241;
	shl.b32 	%r243, %r231, 24;
	shl.b32 	%r244, %r230, 16;
	and.b32  	%r245, %r244, 16711680;
	or.b32  	%r246, %r245, %r243;
	and.b16  	%rs58, %rs55, 255;
	mul.wide.u16 	%r247, %rs58, 256;
	or.b32  	%r248, %r246, %r247;
	bfe.u32 	%r249, %r228, 24, 8;
	or.b32  	%r250, %r248, %r249;
	ld.local.v2.b32 	{%r251, %r252}, [%rd5+40];
	bfe.u32 	%r253, %r252, 16, 8;
	cvt.u16.u32 	%rs59, %r253;
	bfe.u32 	%r254, %r252, 8, 8;
	bfe.u32 	%r255, %r252, 0, 8;
	bfe.u32 	%r256, %r251, 16, 8;
	cvt.u16.u32 	%rs60, %r256;
	bfe.u32 	%r257, %r251, 8, 8;
	bfe.u32 	%r258, %r251, 0, 8;
	shl.b32 	%r259, %r258, 24;
	shl.b32 	%r260, %r257, 16;
	and.b32  	%r261, %r260, 16711680;
	or.b32  	%r262, %r261, %r259;
	and.b16  	%rs61, %rs60, 255;
	mul.wide.u16 	%r263, %rs61, 256;
	or.b32  	%r264, %r262, %r263;
	bfe.u32 	%r265, %r251, 24, 8;
	or.b32  	%r266, %r264, %r265;
	shl.b32 	%r267, %r255, 24;
	shl.b32 	%r268, %r254, 16;
	and.b32  	%r269, %r268, 16711680;
	or.b32  	%r270, %r269, %r267;
	and.b16  	%rs62, %rs59, 255;
	mul.wide.u16 	%r271, %rs62, 256;
	or.b32  	%r272, %r270, %r271;
	bfe.u32 	%r273, %r252, 24, 8;
	or.b32  	%r274, %r272, %r273;
	st.local.v4.u32 	[%rd2+32], {%r242, %r250, %r266, %r274};
	ld.local.v2.b32 	{%r275, %r276}, [%rd5+48];
	bfe.u32 	%r277, %r276, 16, 8;
	cvt.u16.u32 	%rs63, %r277;
	bfe.u32 	%r278, %r276, 8, 8;
	bfe.u32 	%r279, %r276, 0, 8;
	bfe.u32 	%r280, %r275, 16, 8;
	cvt.u16.u32 	%rs64, %r280;
	bfe.u32 	%r281, %r275, 8, 8;
	bfe.u32 	%r282, %r275, 0, 8;
	shl.b32 	%r283, %r282, 24;
	shl.b32 	%r284, %r281, 16;
	and.b32  	%r285, %r284, 16711680;
	or.b32  	%r286, %r285, %r283;
	and.b16  	%rs65, %rs64, 255;
	mul.wide.u16 	%r287, %rs65, 256;
	or.b32  	%r288, %r286, %r287;
	bfe.u32 	%r289, %r275, 24, 8;
	or.b32  	%r290, %r288, %r289;
	shl.b32 	%r291, %r279, 24;
	shl.b32 	%r292, %r278, 16;
	and.b32  	%r293, %r292, 16711680;
	or.b32  	%r294, %r293, %r291;
	and.b16  	%rs66, %rs63, 255;
	mul.wide.u16 	%r295, %rs66, 256;
	or.b32  	%r296, %r294, %r295;
	bfe.u32 	%r297, %r276, 24, 8;
	or.b32  	%r298, %r296, %r297;
	ld.local.v2.b32 	{%r299, %r300}, [%rd5+56];
	bfe.u32 	%r301, %r300, 16, 8;
	cvt.u16.u32 	%rs67, %r301;
	bfe.u32 	%r302, %r300, 8, 8;
	bfe.u32 	%r303, %r300, 0, 8;
	bfe.u32 	%r304, %r299, 16, 8;
	cvt.u16.u32 	%rs68, %r304;
	bfe.u32 	%r305, %r299, 8, 8;
	bfe.u32 	%r306, %r299, 0, 8;
	shl.b32 	%r307, %r306, 24;
	shl.b32 	%r308, %r305, 16;
	and.b32  	%r309, %r308, 16711680;
	or.b32  	%r310, %r309, %r307;
	and.b16  	%rs69, %rs68, 255;
	mul.wide.u16 	%r311, %rs69, 256;
	or.b32  	%r312, %r310, %r311;
	bfe.u32 	%r313, %r299, 24, 8;
	or.b32  	%r314, %r312, %r313;
	shl.b32 	%r315, %r303, 24;
	shl.b32 	%r316, %r302, 16;
	and.b32  	%r317, %r316, 16711680;
	or.b32  	%r318, %r317, %r315;
	and.b16  	%rs70, %rs67, 255;
	mul.wide.u16 	%r319, %rs70, 256;
	or.b32  	%r320, %r318, %r319;
	bfe.u32 	%r321, %r300, 24, 8;
	or.b32  	%r322, %r320, %r321;
	st.local.v4.u32 	[%rd2+48], {%r290, %r298, %r314, %r322};
	mov.b16 	%rs232, 16;
$L__BB0_16:
	and.b16  	%rs71, %rs232, 255;
	cvt.u32.u16 	%r323, %rs232;
	and.b32  	%r324, %r323, 255;
	mul.wide.u32 	%rd136, %r324, 4;
	add.s64 	%rd137, %rd136, %rd2;
	.pragma "used_bytes_mask 65295";
	ld.local.v4.u32 	{%r325, %r326, %r327, %r328}, [%rd137+-16];
	shf.l.wrap.b32 	%r329, %r327, %r327, 15;
	shf.l.wrap.b32 	%r330, %r327, %r327, 13;
	xor.b32  	%r331, %r329, %r330;
	shr.u32 	%r332, %r327, 10;
	xor.b32  	%r333, %r331, %r332;
	ld.local.u32 	%r334, [%rd137+-28];
	add.s32 	%r335, %r333, %r334;
	ld.local.v4.u32 	{%r336, %r337, %r338, %r339}, [%rd137+-64];
	shf.l.wrap.b32 	%r340, %r337, %r337, 25;
	shf.l.wrap.b32 	%r341, %r337, %r337, 14;
	xor.b32  	%r342, %r340, %r341;
	shr.u32 	%r343, %r337, 3;
	xor.b32  	%r344, %r342, %r343;
	add.s32 	%r345, %r335, %r336;
	add.s32 	%r346, %r345, %r344;
	shf.l.wrap.b32 	%r347, %r328, %r328, 15;
	shf.l.wrap.b32 	%r348, %r328, %r328, 13;
	xor.b32  	%r349, %r347, %r348;
	shr.u32 	%r350, %r328, 10;
	xor.b32  	%r351, %r349, %r350;
	ld.local.v2.u32 	{%r352, %r353}, [%rd137+-24];
	add.s32 	%r354, %r351, %r352;
	shf.l.wrap.b32 	%r355, %r338, %r338, 25;
	shf.l.wrap.b32 	%r356, %r338, %r338, 14;
	xor.b32  	%r357, %r355, %r356;
	shr.u32 	%r358, %r338, 3;
	xor.b32  	%r359, %r357, %r358;
	add.s32 	%r360, %r354, %r337;
	add.s32 	%r361, %r360, %r359;
	shf.l.wrap.b32 	%r362, %r346, %r346, 15;
	shf.l.wrap.b32 	%r363, %r346, %r346, 13;
	xor.b32  	%r364, %r362, %r363;
	shr.u32 	%r365, %r346, 10;
	xor.b32  	%r366, %r364, %r365;
	add.s32 	%r367, %r366, %r353;
	shf.l.wrap.b32 	%r368, %r339, %r339, 25;
	shf.l.wrap.b32 	%r369, %r339, %r339, 14;
	xor.b32  	%r370, %r368, %r369;
	shr.u32 	%r371, %r339, 3;
	xor.b32  	%r372, %r370, %r371;
	add.s32 	%r373, %r367, %r338;
	add.s32 	%r374, %r373, %r372;
	shf.l.wrap.b32 	%r375, %r361, %r361, 15;
	shf.l.wrap.b32 	%r376, %r361, %r361, 13;
	xor.b32  	%r377, %r375, %r376;
	shr.u32 	%r378, %r361, 10;
	xor.b32  	%r379, %r377, %r378;
	add.s32 	%r380, %r379, %r325;
	ld.local.u32 	%r381, [%rd137+-48];
	shf.l.wrap.b32 	%r382, %r381, %r381, 25;
	shf.l.wrap.b32 	%r383, %r381, %r381, 14;
	xor.b32  	%r384, %r382, %r383;
	shr.u32 	%r385, %r381, 3;
	xor.b32  	%r386, %r384, %r385;
	add.s32 	%r387, %r380, %r339;
	add.s32 	%r388, %r387, %r386;
	st.local.v4.u32 	[%rd137], {%r346, %r361, %r374, %r388};
	add.s16 	%rs232, %rs232, 4;
	setp.lt.u16 	%p13, %rs71, 60;
	@%p13 bra 	$L__BB0_16;
	ld.local.v2.u32 	{%r3, %r4}, [%rd5+80];
	ld.local.v2.u32 	{%r5, %r6}, [%rd5+88];
	ld.local.v2.u32 	{%r7, %r8}, [%rd5+96];
	ld.local.v2.u32 	{%r9, %r10}, [%rd5+104];
	mov.b16 	%rs233, 0;
	mov.u32 	%r1197, %r6;
	mov.u32 	%r1198, %r10;
	mov.u32 	%r1199, %r9;
	mov.u32 	%r1200, %r8;
	mov.u32 	%r1201, %r7;
	mov.u32 	%r1202, %r5;
	mov.u32 	%r1203, %r4;
	mov.u32 	%r1204, %r3;
$L__BB0_18:
	or.b32  	%r389, %r1202, %r1203;
	and.b32  	%r390, %r389, %r1204;
	and.b32  	%r391, %r1202, %r1203;
	or.b32  	%r392, %r390, %r391;
	shf.l.wrap.b32 	%r393, %r1204, %r1204, 30;
	shf.l.wrap.b32 	%r394, %r1204, %r1204, 19;
	xor.b32  	%r395, %r394, %r393;
	shf.l.wrap.b32 	%r396, %r1204, %r1204, 10;
	xor.b32  	%r397, %r395, %r396;
	and.b32  	%r398, %r1200, %r1201;
	not.b32 	%r399, %r1201;
	and.b32  	%r400, %r1199, %r399;
	or.b32  	%r401, %r400, %r398;
	shf.l.wrap.b32 	%r402, %r1201, %r1201, 26;
	shf.l.wrap.b32 	%r403, %r1201, %r1201, 21;
	xor.b32  	%r404, %r402, %r403;
	shf.l.wrap.b32 	%r405, %r1201, %r1201, 7;
	xor.b32  	%r406, %r404, %r405;
	and.b16  	%rs73, %rs233, 255;
	cvt.u32.u16 	%r407, %rs233;
	and.b32  	%r408, %r407, 255;
	mul.wide.u32 	%rd138, %r408, 4;
	add.s64 	%rd139, %rd2, %rd138;
	ld.local.v4.u32 	{%r409, %r410, %r411, %r412}, [%rd139];
	add.s64 	%rd141, %rd140, %rd138;
	ld.const.u32 	%r413, [%rd141];
	add.s32 	%r414, %r406, %r409;
	add.s32 	%r415, %r414, %r413;
	add.s32 	%r416, %r415, %r401;
	add.s32 	%r417, %r416, %r1198;
	add.s32 	%r418, %r397, %r392;
	add.s32 	%r19, %r418, %r417;
	add.s32 	%r1198, %r417, %r1197;
	or.b32  	%r419, %r1203, %r1204;
	and.b32  	%r420, %r419, %r19;
	and.b32  	%r421, %r1203, %r1204;
	or.b32  	%r422, %r420, %r421;
	shf.l.wrap.b32 	%r423, %r19, %r19, 30;
	shf.l.wrap.b32 	%r424, %r19, %r19, 19;
	xor.b32  	%r425, %r424, %r423;
	shf.l.wrap.b32 	%r426, %r19, %r19, 10;
	xor.b32  	%r427, %r425, %r426;
	and.b32  	%r428, %r1201, %r1198;
	not.b32 	%r429, %r1198;
	and.b32  	%r430, %r1200, %r429;
	or.b32  	%r431, %r430, %r428;
	shf.l.wrap.b32 	%r432, %r1198, %r1198, 26;
	shf.l.wrap.b32 	%r433, %r1198, %r1198, 21;
	xor.b32  	%r434, %r432, %r433;
	shf.l.wrap.b32 	%r435, %r1198, %r1198, 7;
	xor.b32  	%r436, %r434, %r435;
	ld.const.u32 	%r437, [%rd141+4];
	add.s32 	%r438, %r436, %r410;
	add.s32 	%r439, %r438, %r437;
	add.s32 	%r440, %r439, %r431;
	add.s32 	%r441, %r440, %r1199;
	add.s32 	%r442, %r427, %r422;
	add.s32 	%r21, %r442, %r441;
	add.s32 	%r1199, %r441, %r1202;
	or.b32  	%r443, %r1204, %r19;
	and.b32  	%r444, %r443, %r21;
	and.b32  	%r445, %r1204, %r19;
	or.b32  	%r446, %r444, %r445;
	shf.l.wrap.b32 	%r447, %r21, %r21, 30;
	shf.l.wrap.b32 	%r448, %r21, %r21, 19;
	xor.b32  	%r449, %r448, %r447;
	shf.l.wrap.b32 	%r450, %r21, %r21, 10;
	xor.b32  	%r451, %r449, %r450;
	and.b32  	%r452, %r1198, %r1199;
	not.b32 	%r453, %r1199;
	and.b32  	%r454, %r1201, %r453;
	or.b32  	%r455, %r454, %r452;
	shf.l.wrap.b32 	%r456, %r1199, %r1199, 26;
	shf.l.wrap.b32 	%r457, %r1199, %r1199, 21;
	xor.b32  	%r458, %r456, %r457;
	shf.l.wrap.b32 	%r459, %r1199, %r1199, 7;
	xor.b32  	%r460, %r458, %r459;
	ld.const.u32 	%r461, [%rd141+8];
	add.s32 	%r462, %r460, %r411;
	add.s32 	%r463, %r462, %r461;
	add.s32 	%r464, %r463, %r455;
	add.s32 	%r465, %r464, %r1200;
	add.s32 	%r466, %r451, %r446;
	add.s32 	%r23, %r466, %r465;
	add.s32 	%r1200, %r465, %r1203;
	or.b32  	%r467, %r19, %r21;
	and.b32  	%r468, %r467, %r23;
	and.b32  	%r469, %r19, %r21;
	or.b32  	%r470, %r468, %r469;
	shf.l.wrap.b32 	%r471, %r23, %r23, 30;
	shf.l.wrap.b32 	%r472, %r23, %r23, 19;
	xor.b32  	%r473, %r472, %r471;
	shf.l.wrap.b32 	%r474, %r23, %r23, 10;
	xor.b32  	%r475, %r473, %r474;
	and.b32  	%r476, %r1199, %r1200;
	not.b32 	%r477, %r1200;
	and.b32  	%r478, %r1198, %r477;
	or.b32  	%r479, %r478, %r476;
	shf.l.wrap.b32 	%r480, %r1200, %r1200, 26;
	shf.l.wrap.b32 	%r481, %r1200, %r1200, 21;
	xor.b32  	%r482, %r480, %r481;
	shf.l.wrap.b32 	%r483, %r1200, %r1200, 7;
	xor.b32  	%r484, %r482, %r483;
	ld.const.u32 	%r485, [%rd141+12];
	add.s32 	%r486, %r484, %r412;
	add.s32 	%r487, %r486, %r485;
	add.s32 	%r488, %r487, %r479;
	add.s32 	%r489, %r488, %r1201;
	add.s32 	%r490, %r475, %r470;
	add.s32 	%r25, %r490, %r489;
	add.s32 	%r1201, %r489, %r1204;
	add.s16 	%rs233, %rs233, 4;
	setp.lt.u16 	%p14, %rs73, 60;
	mov.u32 	%r1197, %r19;
	mov.u32 	%r1202, %r21;
	mov.u32 	%r1203, %r23;
	mov.u32 	%r1204, %r25;
	@%p14 bra 	$L__BB0_18;
	add.s32 	%r492, %r3, %r25;
	add.s32 	%r493, %r4, %r23;
	st.local.v2.u32 	[%rd5+80], {%r492, %r493};
	add.s32 	%r494, %r5, %r21;
	add.s32 	%r495, %r6, %r19;
	st.local.v2.u32 	[%rd5+88], {%r494, %r495};
	add.s32 	%r496, %r7, %r1201;
	add.s32 	%r497, %r8, %r1200;
	st.local.v2.u32 	[%rd5+96], {%r496, %r497};
	add.s32 	%r498, %r9, %r1199;
	add.s32 	%r499, %r10, %r1198;
	st.local.v2.u32 	[%rd5+104], {%r498, %r499};
	ld.local.u64 	%rd142, [%rd5+72];
	add.s64 	%rd143, %rd142, 512;
	st.local.u64 	[%rd5+72], %rd143;
	mov.b32 	%r1196, 0;
	st.local.u32 	[%rd5+64], %r1196;
$L__BB0_20:
	add.s64 	%rd179, %rd179, 1;
	setp.ne.s64 	%p15, %rd179, %rd177;
	@%p15 bra 	$L__BB0_14;
$L__BB0_21:
	cvt.u64.u32 	%rd181, %r1196;
	setp.lt.u32 	%p16, %r1196, 56;
	add.s64 	%rd144, %rd5, %rd181;
	mov.b16 	%rs74, 128;
	st.local.u8 	[%rd144], %rs74;
	add.s64 	%rd183, %rd181, 1;
	selp.b64 	%rd26, 56, 64, %p16;
	setp.ge.u64 	%p17, %rd183, %rd26;
	@%p17 bra 	$L__BB0_35;
	not.b64 	%rd27, %rd181;
	add.s64 	%rd28, %rd26, %rd27;
	sub.s64 	%rd145, %rd26, %rd181;
	add.s64 	%rd146, %rd145, -2;
	and.b64  	%rd29, %rd28, 15;
	setp.lt.u64 	%p18, %rd146, 15;
	@%p18 bra 	$L__BB0_26;
	and.b64  	%rd180, %rd28, -16;
$L__BB0_24:
	.pragma "nounroll";
	add.s64 	%rd147, %rd5, %rd181;
	mov.b16 	%rs75, 0;
	st.local.u8 	[%rd147+1], %rs75;
	st.local.u8 	[%rd147+2], %rs75;
	st.local.u8 	[%rd147+3], %rs75;
	st.local.u8 	[%rd147+4], %rs75;
	st.local.u8 	[%rd147+5], %rs75;
	st.local.u8 	[%rd147+6], %rs75;
	st.local.u8 	[%rd147+7], %rs75;
	st.local.u8 	[%rd147+8], %rs75;
	st.local.u8 	[%rd147+9], %rs75;
	st.local.u8 	[%rd147+10], %rs75;
	st.local.u8 	[%rd147+11], %rs75;
	st.local.u8 	[%rd147+12], %rs75;
	st.local.u8 	[%rd147+13], %rs75;
	st.local.u8 	[%rd147+14], %rs75;
	st.local.u8 	[%rd147+15], %rs75;
	st.local.u8 	[%rd147+16], %rs75;
	add.s64 	%rd181, %rd181, 16;
	add.s64 	%rd180, %rd180, -16;
	setp.ne.s64 	%p19, %rd180, 0;
	@%p19 bra 	$L__BB0_24;
	add.s64 	%rd183, %rd181, 1;
$L__BB0_26:
	setp.eq.s64 	%p20, %rd29, 0;
	@%p20 bra 	$L__BB0_35;
	and.b64  	%rd37, %rd27, 7;
	setp.lt.u64 	%p21, %rd29, 8;
	@%p21 bra 	$L__BB0_29;
	add.s64 	%rd148, %rd5, %rd183;
	mov.b16 	%rs76, 0;
	st.local.u8 	[%rd148], %rs76;
	st.local.u8 	[%rd148+1], %rs76;
	st.local.u8 	[%rd148+2], %rs76;
	st.local.u8 	[%rd148+3], %rs76;
	st.local.u8 	[%rd148+4], %rs76;
	st.local.u8 	[%rd148+5], %rs76;
	st.local.u8 	[%rd148+6], %rs76;
	st.local.u8 	[%rd148+7], %rs76;
	add.s64 	%rd183, %rd183, 8;
$L__BB0_29:
	setp.eq.s64 	%p22, %rd37, 0;
	@%p22 bra 	$L__BB0_35;
	and.b64  	%rd185, %rd27, 3;
	setp.lt.u64 	%p23, %rd37, 4;
	@%p23 bra 	$L__BB0_32;
	add.s64 	%rd149, %rd5, %rd183;
	mov.b16 	%rs77, 0;
	st.local.u8 	[%rd149], %rs77;
	st.local.u8 	[%rd149+1], %rs77;
	st.local.u8 	[%rd149+2], %rs77;
	st.local.u8 	[%rd149+3], %rs77;
	add.s64 	%rd183, %rd183, 4;
$L__BB0_32:
	setp.eq.s64 	%p24, %rd185, 0;
	@%p24 bra 	$L__BB0_35;
	add.s64 	%rd186, %rd5, %rd183;
$L__BB0_34:
	.pragma "nounroll";
	mov.b16 	%rs78, 0;
	st.local.u8 	[%rd186], %rs78;
	add.s64 	%rd186, %rd186, 1;
	add.s64 	%rd185, %rd185, -1;
	setp.ne.s64 	%p25, %rd185, 0;
	@%p25 bra 	$L__BB0_34;
$L__BB0_35:
	ld.local.u32 	%r29, [%rd5+64];
	setp.gt.u32 	%p26, %r29, 55;
	ld.local.u8 	%rs11, [%rd5];
	@%p26 bra 	$L__BB0_37;
	ld.local.u8 	%r500, [%rd5+1];
	ld.local.v2.u8 	{%rs79, %rs80}, [%rd5+2];
	ld.local.u32 	%r501, [%rd5+4];
	bfe.u32 	%r502, %r501, 0, 8;
	bfe.u32 	%r503, %r501, 8, 8;
	bfe.u32 	%r504, %r501, 16, 8;
	cvt.u16.u32 	%rs81, %r504;
	ld.local.v2.b32 	{%r505, %r506}, [%rd5+8];
	bfe.u32 	%r507, %r506, 16, 8;
	cvt.u16.u32 	%rs82, %r507;
	bfe.u32 	%r508, %r506, 8, 8;
	bfe.u32 	%r509, %r506, 0, 8;
	bfe.u32 	%r510, %r505, 16, 8;
	cvt.u16.u32 	%rs83, %r510;
	bfe.u32 	%r511, %r505, 8, 8;
	bfe.u32 	%r512, %r505, 0, 8;
	ld.local.v2.b32 	{%r513, %r514}, [%rd5+16];
	bfe.u32 	%r515, %r514, 16, 8;
	cvt.u16.u32 	%rs84, %r515;
	bfe.u32 	%r516, %r514, 8, 8;
	bfe.u32 	%r517, %r514, 0, 8;
	bfe.u32 	%r518, %r513, 16, 8;
	cvt.u16.u32 	%rs85, %r518;
	bfe.u32 	%r519, %r513, 8, 8;
	bfe.u32 	%r520, %r513, 0, 8;
	ld.local.v2.b32 	{%r521, %r522}, [%rd5+24];
	bfe.u32 	%r523, %r522, 16, 8;
	cvt.u16.u32 	%rs86, %r523;
	bfe.u32 	%r524, %r522, 8, 8;
	bfe.u32 	%r525, %r522, 0, 8;
	bfe.u32 	%r526, %r521, 16, 8;
	cvt.u16.u32 	%rs87, %r526;
	bfe.u32 	%r527, %r521, 8, 8;
	bfe.u32 	%r528, %r521, 0, 8;
	ld.local.v2.b32 	{%r529, %r530}, [%rd5+32];
	bfe.u32 	%r531, %r530, 16, 8;
	cvt.u16.u32 	%rs88, %r531;
	bfe.u32 	%r532, %r530, 8, 8;
	bfe.u32 	%r533, %r530, 0, 8;
	bfe.u32 	%r534, %r529, 16, 8;
	cvt.u16.u32 	%rs89, %r534;
	bfe.u32 	%r535, %r529, 8, 8;
	bfe.u32 	%r536, %r529, 0, 8;
	ld.local.v2.b32 	{%r537, %r538}, [%rd5+40];
	bfe.u32 	%r539, %r538, 16, 8;
	cvt.u16.u32 	%rs90, %r539;
	bfe.u32 	%r540, %r538, 8, 8;
	bfe.u32 	%r541, %r538, 0, 8;
	bfe.u32 	%r542, %r537, 16, 8;
	cvt.u16.u32 	%rs91, %r542;
	bfe.u32 	%r543, %r537, 8, 8;
	bfe.u32 	%r544, %r537, 0, 8;
	ld.local.v2.b32 	{%r545, %r546}, [%rd5+48];
	bfe.u32 	%r547, %r546, 16, 8;
	cvt.u16.u32 	%rs92, %r547;
	bfe.u32 	%r548, %r546, 8, 8;
	bfe.u32 	%r549, %r546, 0, 8;
	bfe.u32 	%r550, %r545, 16, 8;
	cvt.u16.u32 	%rs93, %r550;
	bfe.u32 	%r551, %r545, 8, 8;
	bfe.u32 	%r552, %r545, 0, 8;
	cvt.u32.u16 	%r553, %rs11;
	shl.b32 	%r554, %r553, 24;
	shl.b32 	%r555, %r500, 16;
	or.b32  	%r556, %r555, %r554;
	mul.wide.u16 	%r557, %rs79, 256;
	or.b32  	%r558, %r556, %r557;
	cvt.u32.u16 	%r559, %rs80;
	or.b32  	%r1215, %r558, %r559;
	shl.b32 	%r560, %r502, 24;
	shl.b32 	%r561, %r503, 16;
	and.b32  	%r562, %r561, 16711680;
	or.b32  	%r563, %r562, %r560;
	and.b16  	%rs94, %rs81, 255;
	mul.wide.u16 	%r564, %rs94, 256;
	or.b32  	%r565, %r563, %r564;
	bfe.u32 	%r566, %r501, 24, 8;
	or.b32  	%r1216, %r565, %r566;
	shl.b32 	%r567, %r512, 24;
	shl.b32 	%r568, %r511, 16;
	and.b32  	%r569, %r568, 16711680;
	or.b32  	%r570, %r569, %r567;
	and.b16  	%rs95, %rs83, 255;
	mul.wide.u16 	%r571, %rs95, 256;
	or.b32  	%r572, %r570, %r571;
	bfe.u32 	%r573, %r505, 24, 8;
	or.b32  	%r1217, %r572, %r573;
	shl.b32 	%r574, %r509, 24;
	shl.b32 	%r575, %r508, 16;
	and.b32  	%r576, %r575, 16711680;
	or.b32  	%r577, %r576, %r574;
	and.b16  	%rs96, %rs82, 255;
	mul.wide.u16 	%r578, %rs96, 256;
	or.b32  	%r579, %r577, %r578;
	bfe.u32 	%r580, %r506, 24, 8;
	or.b32  	%r1218, %r579, %r580;
	shl.b32 	%r581, %r520, 24;
	shl.b32 	%r582, %r519, 16;
	and.b32  	%r583, %r582, 16711680;
	or.b32  	%r584, %r583, %r581;
	and.b16  	%rs97, %rs85, 255;
	mul.wide.u16 	%r585, %rs97, 256;
	or.b32  	%r586, %r584, %r585;
	bfe.u32 	%r587, %r513, 24, 8;
	or.b32  	%r1219, %r586, %r587;
	shl.b32 	%r588, %r517, 24;
	shl.b32 	%r589, %r516, 16;
	and.b32  	%r590, %r589, 16711680;
	or.b32  	%r591, %r590, %r588;
	and.b16  	%rs98, %rs84, 255;
	mul.wide.u16 	%r592, %rs98, 256;
	or.b32  	%r593, %r591, %r592;
	bfe.u32 	%r594, %r514, 24, 8;
	or.b32  	%r1220, %r593, %r594;
	shl.b32 	%r595, %r528, 24;
	shl.b32 	%r596, %r527, 16;
	and.b32  	%r597, %r596, 16711680;
	or.b32  	%r598, %r597, %r595;
	and.b16  	%rs99, %rs87, 255;
	mul.wide.u16 	%r599, %rs99, 256;
	or.b32  	%r600, %r598, %r599;
	bfe.u32 	%r601, %r521, 24, 8;
	or.b32  	%r1221, %r600, %r601;
	shl.b32 	%r602, %r525, 24;
	shl.b32 	%r603, %r524, 16;
	and.b32  	%r604, %r603, 16711680;
	or.b32  	%r605, %r604, %r602;
	and.b16  	%rs100, %rs86, 255;
	mul.wide.u16 	%r606, %rs100, 256;
	or.b32  	%r607, %r605, %r606;
	bfe.u32 	%r608, %r522, 24, 8;
	or.b32  	%r1222, %r607, %r608;
	shl.b32 	%r609, %r536, 24;
	shl.b32 	%r610, %r535, 16;
	and.b32  	%r611, %r610, 16711680;
	or.b32  	%r612, %r611, %r609;
	and.b16  	%rs101, %rs89, 255;
	mul.wide.u16 	%r613, %rs101, 256;
	or.b32  	%r614, %r612, %r613;
	bfe.u32 	%r615, %r529, 24, 8;
	or.b32  	%r1223, %r614, %r615;
	shl.b32 	%r616, %r533, 24;
	shl.b32 	%r617, %r532, 16;
	and.b32  	%r618, %r617, 16711680;
	or.b32  	%r619, %r618, %r616;
	and.b16  	%rs102, %rs88, 255;
	mul.wide.u16 	%r620, %rs102, 256;
	or.b32  	%r621, %r619, %r620;
	bfe.u32 	%r622, %r530, 24, 8;
	or.b32  	%r1224, %r621, %r622;
	shl.b32 	%r623, %r544, 24;
	shl.b32 	%r624, %r543, 16;
	and.b32  	%r625, %r624, 16711680;
	or.b32  	%r626, %r625, %r623;
	and.b16  	%rs103, %rs91, 255;
	mul.wide.u16 	%r627, %rs103, 256;
	or.b32  	%r628, %r626, %r627;
	bfe.u32 	%r629, %r537, 24, 8;
	or.b32  	%r1225, %r628, %r629;
	shl.b32 	%r630, %r541, 24;
	shl.b32 	%r631, %r540, 16;
	and.b32  	%r632, %r631, 16711680;
	or.b32  	%r633, %r632, %r630;
	and.b16  	%rs104, %rs90, 255;
	mul.wide.u16 	%r634, %rs104, 256;
	or.b32  	%r635, %r633, %r634;
	bfe.u32 	%r636, %r538, 24, 8;
	or.b32  	%r1226, %r635, %r636;
	shl.b32 	%r637, %r552, 24;
	shl.b32 	%r638, %r551, 16;
	and.b32  	%r639, %r638, 16711680;
	or.b32  	%r640, %r639, %r637;
	and.b16  	%rs105, %rs93, 255;
	mul.wide.u16 	%r641, %rs105, 256;
	or.b32  	%r642, %r640, %r641;
	bfe.u32 	%r643, %r545, 24, 8;
	or.b32  	%r1227, %r642, %r643;
	shl.b32 	%r644, %r549, 24;
	shl.b32 	%r645, %r548, 16;
	and.b32  	%r646, %r645, 16711680;
	or.b32  	%r647, %r646, %r644;
	and.b16  	%rs106, %rs92, 255;
	mul.wide.u16 	%r648, %rs106, 256;
	or.b32  	%r649, %r647, %r648;
	bfe.u32 	%r650, %r546, 24, 8;
	or.b32  	%r1228, %r649, %r650;
	bra.uni 	$L__BB0_42;
$L__BB0_37:
	cvt.u32.u16 	%r651, %rs11;
	shl.b32 	%r652, %r651, 24;
	ld.local.u8 	%r653, [%rd5+1];
	shl.b32 	%r654, %r653, 16;
	or.b32  	%r655, %r654, %r652;
	ld.local.v2.u8 	{%rs108, %rs109}, [%rd5+2];
	mul.wide.u16 	%r656, %rs108, 256;
	or.b32  	%r657, %r655, %r656;
	cvt.u32.u16 	%r658, %rs109;
	or.b32  	%r659, %r657, %r658;
	ld.local.u32 	%r660, [%rd5+4];
	bfe.u32 	%r661, %r660, 0, 8;
	bfe.u32 	%r662, %r660, 8, 8;
	bfe.u32 	%r663, %r660, 16, 8;
	cvt.u16.u32 	%rs110, %r663;
	shl.b32 	%r664, %r661, 24;
	shl.b32 	%r665, %r662, 16;
	and.b32  	%r666, %r665, 16711680;
	or.b32  	%r667, %r666, %r664;
	and.b16  	%rs111, %rs110, 255;
	mul.wide.u16 	%r668, %rs111, 256;
	or.b32  	%r669, %r667, %r668;
	bfe.u32 	%r670, %r660, 24, 8;
	or.b32  	%r671, %r669, %r670;
	ld.local.v2.b32 	{%r672, %r673}, [%rd5+8];
	bfe.u32 	%r674, %r673, 16, 8;
	cvt.u16.u32 	%rs112, %r674;
	bfe.u32 	%r675, %r673, 8, 8;
	bfe.u32 	%r676, %r673, 0, 8;
	bfe.u32 	%r677, %r672, 16, 8;
	cvt.u16.u32 	%rs113, %r677;
	bfe.u32 	%r678, %r672, 8, 8;
	bfe.u32 	%r679, %r672, 0, 8;
	shl.b32 	%r680, %r679, 24;
	shl.b32 	%r681, %r678, 16;
	and.b32  	%r682, %r681, 16711680;
	or.b32  	%r683, %r682, %r680;
	and.b16  	%rs114, %rs113, 255;
	mul.wide.u16 	%r684, %rs114, 256;
	or.b32  	%r685, %r683, %r684;
	bfe.u32 	%r686, %r672, 24, 8;
	or.b32  	%r687, %r685, %r686;
	shl.b32 	%r688, %r676, 24;
	shl.b32 	%r689, %r675, 16;
	and.b32  	%r690, %r689, 16711680;
	or.b32  	%r691, %r690, %r688;
	and.b16  	%rs115, %rs112, 255;
	mul.wide.u16 	%r692, %rs115, 256;
	or.b32  	%r693, %r691, %r692;
	bfe.u32 	%r694, %r673, 24, 8;
	or.b32  	%r695, %r693, %r694;
	st.local.v4.u32 	[%rd2], {%r659, %r671, %r687, %r695};
	ld.local.v2.b32 	{%r696, %r697}, [%rd5+16];
	bfe.u32 	%r698, %r697, 16, 8;
	cvt.u16.u32 	%rs116, %r698;
	bfe.u32 	%r699, %r697, 8, 8;
	bfe.u32 	%r700, %r697, 0, 8;
	bfe.u32 	%r701, %r696, 16, 8;
	cvt.u16.u32 	%rs117, %r701;
	bfe.u32 	%r702, %r696, 8, 8;
	bfe.u32 	%r703, %r696, 0, 8;
	shl.b32 	%r704, %r703, 24;
	shl.b32 	%r705, %r702, 16;
	and.b32  	%r706, %r705, 16711680;
	or.b32  	%r707, %r706, %r704;
	and.b16  	%rs118, %rs117, 255;
	mul.wide.u16 	%r708, %rs118, 256;
	or.b32  	%r709, %r707, %r708;
	bfe.u32 	%r710, %r696, 24, 8;
	or.b32  	%r711, %r709, %r710;
	shl.b32 	%r712, %r700, 24;
	shl.b32 	%r713, %r699, 16;
	and.b32  	%r714, %r713, 16711680;
	or.b32  	%r715, %r714, %r712;
	and.b16  	%rs119, %rs116, 255;
	mul.wide.u16 	%r716, %rs119, 256;
	or.b32  	%r717, %r715, %r716;
	bfe.u32 	%r718, %r697, 24, 8;
	or.b32  	%r719, %r717, %r718;
	ld.local.v2.b32 	{%r720, %r721}, [%rd5+24];
	bfe.u32 	%r722, %r721, 16, 8;
	cvt.u16.u32 	%rs120, %r722;
	bfe.u32 	%r723, %r721, 8, 8;
	bfe.u32 	%r724, %r721, 0, 8;
	bfe.u32 	%r725, %r720, 16, 8;
	cvt.u16.u32 	%rs121, %r725;
	bfe.u32 	%r726, %r720, 8, 8;
	bfe.u32 	%r727, %r720, 0, 8;
	shl.b32 	%r728, %r727, 24;
	shl.b32 	%r729, %r726, 16;
	and.b32  	%r730, %r729, 16711680;
	or.b32  	%r731, %r730, %r728;
	and.b16  	%rs122, %rs121, 255;
	mul.wide.u16 	%r732, %rs122, 256;
	or.b32  	%r733, %r731, %r732;
	bfe.u32 	%r734, %r720, 24, 8;
	or.b32  	%r735, %r733, %r734;
	shl.b32 	%r736, %r724, 24;
	shl.b32 	%r737, %r723, 16;
	and.b32  	%r738, %r737, 16711680;
	or.b32  	%r739, %r738, %r736;
	and.b16  	%rs123, %rs120, 255;
	mul.wide.u16 	%r740, %rs123, 256;
	or.b32  	%r741, %r739, %r740;
	bfe.u32 	%r742, %r721, 24, 8;
	or.b32  	%r743, %r741, %r742;
	st.local.v4.u32 	[%rd2+16], {%r711, %r719, %r735, %r743};
	ld.local.v2.b32 	{%r744, %r745}, [%rd5+32];
	bfe.u32 	%r746, %r745, 16, 8;
	cvt.u16.u32 	%rs124, %r746;
	bfe.u32 	%r747, %r745, 8, 8;
	bfe.u32 	%r748, %r745, 0, 8;
	bfe.u32 	%r749, %r744, 16, 8;
	cvt.u16.u32 	%rs125, %r749;
	bfe.u32 	%r750, %r744, 8, 8;
	bfe.u32 	%r751, %r744, 0, 8;
	shl.b32 	%r752, %r751, 24;
	shl.b32 	%r753, %r750, 16;
	and.b32  	%r754, %r753, 16711680;
	or.b32  	%r755, %r754, %r752;
	and.b16  	%rs126, %rs125, 255;
	mul.wide.u16 	%r756, %rs126, 256;
	or.b32  	%r757, %r755, %r756;
	bfe.u32 	%r758, %r744, 24, 8;
	or.b32  	%r759, %r757, %r758;
	shl.b32 	%r760, %r748, 24;
	shl.b32 	%r761, %r747, 16;
	and.b32  	%r762, %r761, 16711680;
	or.b32  	%r763, %r762, %r760;
	and.b16  	%rs127, %rs124, 255;
	mul.wide.u16 	%r764, %rs127, 256;
	or.b32  	%r765, %r763, %r764;
	bfe.u32 	%r766, %r745, 24, 8;
	or.b32  	%r767, %r765, %r766;
	ld.local.v2.b32 	{%r768, %r769}, [%rd5+40];
	bfe.u32 	%r770, %r769, 16, 8;
	cvt.u16.u32 	%rs128, %r770;
	bfe.u32 	%r771, %r769, 8, 8;
	bfe.u32 	%r772, %r769, 0, 8;
	bfe.u32 	%r773, %r768, 16, 8;
	cvt.u16.u32 	%rs129, %r773;
	bfe.u32 	%r774, %r768, 8, 8;
	bfe.u32 	%r775, %r768, 0, 8;
	shl.b32 	%r776, %r775, 24;
	shl.b32 	%r777, %r774, 16;
	and.b32  	%r778, %r777, 16711680;
	or.b32  	%r779, %r778, %r776;
	and.b16  	%rs130, %rs129, 255;
	mul.wide.u16 	%r780, %rs130, 256;
	or.b32  	%r781, %r779, %r780;
	bfe.u32 	%r782, %r768, 24, 8;
	or.b32  	%r783, %r781, %r782;
	shl.b32 	%r784, %r772, 24;
	shl.b32 	%r785, %r771, 16;
	and.b32  	%r786, %r785, 16711680;
	or.b32  	%r787, %r786, %r784;
	and.b16  	%rs131, %rs128, 255;
	mul.wide.u16 	%r788, %rs131, 256;
	or.b32  	%r789, %r787, %r788;
	bfe.u32 	%r790, %r769, 24, 8;
	or.b32  	%r791, %r789, %r790;
	st.local.v4.u32 	[%rd2+32], {%r759, %r767, %r783, %r791};
	ld.local.v2.b32 	{%r792, %r793}, [%rd5+48];
	bfe.u32 	%r794, %r793, 16, 8;
	cvt.u16.u32 	%rs132, %r794;
	bfe.u32 	%r795, %r793, 8, 8;
	bfe.u32 	%r796, %r793, 0, 8;
	bfe.u32 	%r797, %r792, 16, 8;
	cvt.u16.u32 	%rs133, %r797;
	bfe.u32 	%r798, %r792, 8, 8;
	bfe.u32 	%r799, %r792, 0, 8;
	shl.b32 	%r800, %r799, 24;
	shl.b32 	%r801, %r798, 16;
	and.b32  	%r802, %r801, 16711680;
	or.b32  	%r803, %r802, %r800;
	and.b16  	%rs134, %rs133, 255;
	mul.wide.u16 	%r804, %rs134, 256;
	or.b32  	%r805, %r803, %r804;
	bfe.u32 	%r806, %r792, 24, 8;
	or.b32  	%r807, %r805, %r806;
	shl.b32 	%r808, %r796, 24;
	shl.b32 	%r809, %r795, 16;
	and.b32  	%r810, %r809, 16711680;
	or.b32  	%r811, %r810, %r808;
	and.b16  	%rs135, %rs132, 255;
	mul.wide.u16 	%r812, %rs135, 256;
	or.b32  	%r813, %r811, %r812;
	bfe.u32 	%r814, %r793, 24, 8;
	or.b32  	%r815, %r813, %r814;
	ld.local.v2.b32 	{%r816, %r817}, [%rd5+56];
	bfe.u32 	%r818, %r817, 16, 8;
	cvt.u16.u32 	%rs136, %r818;
	bfe.u32 	%r819, %r817, 8, 8;
	bfe.u32 	%r820, %r817, 0, 8;
	bfe.u32 	%r821, %r816, 16, 8;
	cvt.u16.u32 	%rs137, %r821;
	bfe.u32 	%r822, %r816, 8, 8;
	bfe.u32 	%r823, %r816, 0, 8;
	shl.b32 	%r824, %r823, 24;
	shl.b32 	%r825, %r822, 16;
	and.b32  	%r826, %r825, 16711680;
	or.b32  	%r827, %r826, %r824;
	and.b16  	%rs138, %rs137, 255;
	mul.wide.u16 	%r828, %rs138, 256;
	or.b32  	%r829, %r827, %r828;
	bfe.u32 	%r830, %r816, 24, 8;
	or.b32  	%r831, %r829, %r830;
	shl.b32 	%r832, %r820, 24;
	shl.b32 	%r833, %r819, 16;
	and.b32  	%r834, %r833, 16711680;
	or.b32  	%r835, %r834, %r832;
	and.b16  	%rs139, %rs136, 255;
	mul.wide.u16 	%r836, %rs139, 256;
	or.b32  	%r837, %r835, %r836;
	bfe.u32 	%r838, %r817, 24, 8;
	or.b32  	%r839, %r837, %r838;
	st.local.v4.u32 	[%rd2+48], {%r807, %r815, %r831, %r839};
	mov.b16 	%rs234, 16;
$L__BB0_38:
	and.b16  	%rs140, %rs234, 255;
	cvt.u32.u16 	%r840, %rs234;
	and.b32  	%r841, %r840, 255;
	mul.wide.u32 	%rd150, %r841, 4;
	add.s64 	%rd151, %rd150, %rd2;
	.pragma "used_bytes_mask 65295";
	ld.local.v4.u32 	{%r842, %r843, %r844, %r845}, [%rd151+-16];
	shf.l.wrap.b32 	%r846, %r844, %r844, 15;
	shf.l.wrap.b32 	%r847, %r844, %r844, 13;
	xor.b32  	%r848, %r846, %r847;
	shr.u32 	%r849, %r844, 10;
	xor.b32  	%r850, %r848, %r849;
	ld.local.u32 	%r851, [%rd151+-28];
	add.s32 	%r852, %r850, %r851;
	ld.local.v4.u32 	{%r853, %r854, %r855, %r856}, [%rd151+-64];
	shf.l.wrap.b32 	%r857, %r854, %r854, 25;
	shf.l.wrap.b32 	%r858, %r854, %r854, 14;
	xor.b32  	%r859, %r857, %r858;
	shr.u32 	%r860, %r854, 3;
	xor.b32  	%r861, %r859, %r860;
	add.s32 	%r862, %r852, %r853;
	add.s32 	%r863, %r862, %r861;
	shf.l.wrap.b32 	%r864, %r845, %r845, 15;
	shf.l.wrap.b32 	%r865, %r845, %r845, 13;
	xor.b32  	%r866, %r864, %r865;
	shr.u32 	%r867, %r845, 10;
	xor.b32  	%r868, %r866, %r867;
	ld.local.v2.u32 	{%r869, %r870}, [%rd151+-24];
	add.s32 	%r871, %r868, %r869;
	shf.l.wrap.b32 	%r872, %r855, %r855, 25;
	shf.l.wrap.b32 	%r873, %r855, %r855, 14;
	xor.b32  	%r874, %r872, %r873;
	shr.u32 	%r875, %r855, 3;
	xor.b32  	%r876, %r874, %r875;
	add.s32 	%r877, %r871, %r854;
	add.s32 	%r878, %r877, %r876;
	shf.l.wrap.b32 	%r879, %r863, %r863, 15;
	shf.l.wrap.b32 	%r880, %r863, %r863, 13;
	xor.b32  	%r881, %r879, %r880;
	shr.u32 	%r882, %r863, 10;
	xor.b32  	%r883, %r881, %r882;
	add.s32 	%r884, %r883, %r870;
	shf.l.wrap.b32 	%r885, %r856, %r856, 25;
	shf.l.wrap.b32 	%r886, %r856, %r856, 14;
	xor.b32  	%r887, %r885, %r886;
	shr.u32 	%r888, %r856, 3;
	xor.b32  	%r889, %r887, %r888;
	add.s32 	%r890, %r884, %r855;
	add.s32 	%r891, %r890, %r889;
	shf.l.wrap.b32 	%r892, %r878, %r878, 15;
	shf.l.wrap.b32 	%r893, %r878, %r878, 13;
	xor.b32  	%r894, %r892, %r893;
	shr.u32 	%r895, %r878, 10;
	xor.b32  	%r896, %r894, %r895;
	add.s32 	%r897, %r896, %r842;
	ld.local.u32 	%r898, [%rd151+-48];
	shf.l.wrap.b32 	%r899, %r898, %r898, 25;
	shf.l.wrap.b32 	%r900, %r898, %r898, 14;
	xor.b32  	%r901, %r899, %r900;
	shr.u32 	%r902, %r898, 3;
	xor.b32  	%r903, %r901, %r902;
	add.s32 	%r904, %r897, %r856;
	add.s32 	%r905, %r904, %r903;
	st.local.v4.u32 	[%rd151], {%r863, %r878, %r891, %r905};
	add.s16 	%rs234, %rs234, 4;
	setp.lt.u16 	%p27, %rs140, 60;
	@%p27 bra 	$L__BB0_38;
	ld.local.v2.u32 	{%r44, %r45}, [%rd5+80];
	ld.local.v2.u32 	{%r46, %r47}, [%rd5+88];
	ld.local.v2.u32 	{%r48, %r49}, [%rd5+96];
	ld.local.v2.u32 	{%r50, %r51}, [%rd5+104];
	mov.b16 	%rs235, 0;
	mov.u64 	%rd154, K;
	mov.u32 	%r1207, %r47;
	mov.u32 	%r1208, %r51;
	mov.u32 	%r1209, %r50;
	mov.u32 	%r1210, %r49;
	mov.u32 	%r1211, %r48;
	mov.u32 	%r1212, %r46;
	mov.u32 	%r1213, %r45;
	mov.u32 	%r1214, %r44;
$L__BB0_40:
	or.b32  	%r906, %r1212, %r1213;
	and.b32  	%r907, %r906, %r1214;
	and.b32  	%r908, %r1212, %r1213;
	or.b32  	%r909, %r907, %r908;
	shf.l.wrap.b32 	%r910, %r1214, %r1214, 30;
	shf.l.wrap.b32 	%r911, %r1214, %r1214, 19;
	xor.b32  	%r912, %r911, %r910;
	shf.l.wrap.b32 	%r913, %r1214, %r1214, 10;
	xor.b32  	%r914, %r912, %r913;
	and.b32  	%r915, %r1210, %r1211;
	not.b32 	%r916, %r1211;
	and.b32  	%r917, %r1209, %r916;
	or.b32  	%r918, %r917, %r915;
	shf.l.wrap.b32 	%r919, %r1211, %r1211, 26;
	shf.l.wrap.b32 	%r920, %r1211, %r1211, 21;
	xor.b32  	%r921, %r919, %r920;
	shf.l.wrap.b32 	%r922, %r1211, %r1211, 7;
	xor.b32  	%r923, %r921, %r922;
	and.b16  	%rs142, %rs235, 255;
	cvt.u32.u16 	%r924, %rs235;
	and.b32  	%r925, %r924, 255;
	mul.wide.u32 	%rd152, %r925, 4;
	add.s64 	%rd153, %rd2, %rd152;
	ld.local.v4.u32 	{%r926, %r927, %r928, %r929}, [%rd153];
	add.s64 	%rd155, %rd154, %rd152;
	ld.const.u32 	%r930, [%rd155];
	add.s32 	%r931, %r923, %r926;
	add.s32 	%r932, %r931, %r930;
	add.s32 	%r933, %r932, %r918;
	add.s32 	%r934, %r933, %r1208;
	add.s32 	%r935, %r914, %r909;
	add.s32 	%r60, %r935, %r934;
	add.s32 	%r1208, %r934, %r1207;
	or.b32  	%r936, %r1213, %r1214;
	and.b32  	%r937, %r936, %r60;
	and.b32  	%r938, %r1213, %r1214;
	or.b32  	%r939, %r937, %r938;
	shf.l.wrap.b32 	%r940, %r60, %r60, 30;
	shf.l.wrap.b32 	%r941, %r60, %r60, 19;
	xor.b32  	%r942, %r941, %r940;
	shf.l.wrap.b32 	%r943, %r60, %r60, 10;
	xor.b32  	%r944, %r942, %r943;
	and.b32  	%r945, %r1211, %r1208;
	not.b32 	%r946, %r1208;
	and.b32  	%r947, %r1210, %r946;
	or.b32  	%r948, %r947, %r945;
	shf.l.wrap.b32 	%r949, %r1208, %r1208, 26;
	shf.l.wrap.b32 	%r950, %r1208, %r1208, 21;
	xor.b32  	%r951, %r949, %r950;
	shf.l.wrap.b32 	%r952, %r1208, %r1208, 7;
	xor.b32  	%r953, %r951, %r952;
	ld.const.u32 	%r954, [%rd155+4];
	add.s32 	%r955, %r953, %r927;
	add.s32 	%r956, %r955, %r954;
	add.s32 	%r957, %r956, %r948;
	add.s32 	%r958, %r957, %r1209;
	add.s32 	%r959, %r944, %r939;
	add.s32 	%r62, %r959, %r958;
	add.s32 	%r1209, %r958, %r1212;
	or.b32  	%r960, %r1214, %r60;
	and.b32  	%r961, %r960, %r62;
	and.b32  	%r962, %r1214, %r60;
	or.b32  	%r963, %r961, %r962;
	shf.l.wrap.b32 	%r964, %r62, %r62, 30;
	shf.l.wrap.b32 	%r965, %r62, %r62, 19;
	xor.b32  	%r966, %r965, %r964;
	shf.l.wrap.b32 	%r967, %r62, %r62, 10;
	xor.b32  	%r968, %r966, %r967;
	and.b32  	%r969, %r1208, %r1209;
	not.b32 	%r970, %r1209;
	and.b32  	%r971, %r1211, %r970;
	or.b32  	%r972, %r971, %r969;
	shf.l.wrap.b32 	%r973, %r1209, %r1209, 26;
	shf.l.wrap.b32 	%r974, %r1209, %r1209, 21;
	xor.b32  	%r975, %r973, %r974;
	shf.l.wrap.b32 	%r976, %r1209, %r1209, 7;
	xor.b32  	%r977, %r975, %r976;
	ld.const.u32 	%r978, [%rd155+8];
	add.s32 	%r979, %r977, %r928;
	add.s32 	%r980, %r979, %r978;
	add.s32 	%r981, %r980, %r972;
	add.s32 	%r982, %r981, %r1210;
	add.s32 	%r983, %r968, %r963;
	add.s32 	%r64, %r983, %r982;
	add.s32 	%r1210, %r982, %r1213;
	or.b32  	%r984, %r60, %r62;
	and.b32  	%r985, %r984, %r64;
	and.b32  	%r986, %r60, %r62;
	or.b32  	%r987, %r985, %r986;
	shf.l.wrap.b32 	%r988, %r64, %r64, 30;
	shf.l.wrap.b32 	%r989, %r64, %r64, 19;
	xor.b32  	%r990, %r989, %r988;
	shf.l.wrap.b32 	%r991, %r64, %r64, 10;
	xor.b32  	%r992, %r990, %r991;
	and.b32  	%r993, %r1209, %r1210;
	not.b32 	%r994, %r1210;
	and.b32  	%r995, %r1208, %r994;
	or.b32  	%r996, %r995, %r993;
	shf.l.wrap.b32 	%r997, %r1210, %r1210, 26;
	shf.l.wrap.b32 	%r998, %r1210, %r1210, 21;
	xor.b32  	%r999, %r997, %r998;
	shf.l.wrap.b32 	%r1000, %r1210, %r1210, 7;
	xor.b32  	%r1001, %r999, %r1000;
	ld.const.u32 	%r1002, [%rd155+12];
	add.s32 	%r1003, %r1001, %r929;
	add.s32 	%r1004, %r1003, %r1002;
	add.s32 	%r1005, %r1004, %r996;
	add.s32 	%r1006, %r1005, %r1211;
	add.s32 	%r1007, %r992, %r987;
	add.s32 	%r66, %r1007, %r1006;
	add.s32 	%r1211, %r1006, %r1214;
	add.s16 	%rs235, %rs235, 4;
	setp.lt.u16 	%p28, %rs142, 60;
	mov.u32 	%r1207, %r60;
	mov.u32 	%r1212, %r62;
	mov.u32 	%r1213, %r64;
	mov.u32 	%r1214, %r66;
	@%p28 bra 	$L__BB0_40;
	add.s32 	%r1009, %r44, %r66;
	add.s32 	%r1010, %r45, %r64;
	st.local.v2.u32 	[%rd5+80], {%r1009, %r1010};
	add.s32 	%r1011, %r46, %r62;
	add.s32 	%r1012, %r47, %r60;
	st.local.v2.u32 	[%rd5+88], {%r1011, %r1012};
	add.s32 	%r1013, %r48, %r1211;
	add.s32 	%r1014, %r49, %r1210;
	st.local.v2.u32 	[%rd5+96], {%r1013, %r1014};
	add.s32 	%r1015, %r50, %r1209;
	add.s32 	%r1016, %r51, %r1208;
	st.local.v2.u32 	[%rd5+104], {%r1015, %r1016};
	mov.b32 	%r1215, 0;
	mov.u32 	%r1216, %r1215;
	mov.u32 	%r1217, %r1215;
	mov.u32 	%r1218, %r1215;
	mov.u32 	%r1219, %r1215;
	mov.u32 	%r1220, %r1215;
	mov.u32 	%r1221, %r1215;
	mov.u32 	%r1222, %r1215;
	mov.u32 	%r1223, %r1215;
	mov.u32 	%r1224, %r1215;
	mov.u32 	%r1225, %r1215;
	mov.u32 	%r1226, %r1215;
	mov.u32 	%r1227, %r1215;
	mov.u32 	%r1228, %r1215;
$L__BB0_42:
	shl.b32 	%r1017, %r29, 3;
	cvt.u64.u32 	%rd156, %r1017;
	ld.local.u64 	%rd157, [%rd5+72];
	add.s64 	%rd158, %rd157, %rd156;
	st.local.v4.u32 	[%rd2], {%r1215, %r1216, %r1217, %r1218};
	st.local.v4.u32 	[%rd2+16], {%r1219, %r1220, %r1221, %r1222};
	st.local.v4.u32 	[%rd2+32], {%r1223, %r1224, %r1225, %r1226};
	{ .reg .b32 tmp; mov.b64 {tmp, %r1018}, %rd158; }
	cvt.u32.u64 	%r1019, %rd158;
	st.local.v4.u32 	[%rd2+48], {%r1227, %r1228, %r1018, %r1019};
	mov.b16 	%rs236, 16;
$L__BB0_43:
	and.b16  	%rs144, %rs236, 255;
	cvt.u32.u16 	%r1020, %rs236;
	and.b32  	%r1021, %r1020, 255;
	mul.wide.u32 	%rd159, %r1021, 4;
	add.s64 	%rd160, %rd159, %rd2;
	.pragma "used_bytes_mask 65295";
	ld.local.v4.u32 	{%r1022, %r1023, %r1024, %r1025}, [%rd160+-16];
	shf.l.wrap.b32 	%r1026, %r1024, %r1024, 15;
	shf.l.wrap.b32 	%r1027, %r1024, %r1024, 13;
	xor.b32  	%r1028, %r1026, %r1027;
	shr.u32 	%r1029, %r1024, 10;
	xor.b32  	%r1030, %r1028, %r1029;
	ld.local.u32 	%r1031, [%rd160+-28];
	add.s32 	%r1032, %r1030, %r1031;
	ld.local.v4.u32 	{%r1033, %r1034, %r1035, %r1036}, [%rd160+-64];
	shf.l.wrap.b32 	%r1037, %r1034, %r1034, 25;
	shf.l.wrap.b32 	%r1038, %r1034, %r1034, 14;
	xor.b32  	%r1039, %r1037, %r1038;
	shr.u32 	%r1040, %r1034, 3;
	xor.b32  	%r1041, %r1039, %r1040;
	add.s32 	%r1042, %r1032, %r1033;
	add.s32 	%r1043, %r1042, %r1041;
	shf.l.wrap.b32 	%r1044, %r1025, %r1025, 15;
	shf.l.wrap.b32 	%r1045, %r1025, %r1025, 13;
	xor.b32  	%r1046, %r1044, %r1045;
	shr.u32 	%r1047, %r1025, 10;
	xor.b32  	%r1048, %r1046, %r1047;
	ld.local.v2.u32 	{%r1049, %r1050}, [%rd160+-24];
	add.s32 	%r1051, %r1048, %r1049;
	shf.l.wrap.b32 	%r1052, %r1035, %r1035, 25;
	shf.l.wrap.b32 	%r1053, %r1035, %r1035, 14;
	xor.b32  	%r1054, %r1052, %r1053;
	shr.u32 	%r1055, %r1035, 3;
	xor.b32  	%r1056, %r1054, %r1055;
	add.s32 	%r1057, %r1051, %r1034;
	add.s32 	%r1058, %r1057, %r1056;
	shf.l.wrap.b32 	%r1059, %r1043, %r1043, 15;
	shf.l.wrap.b32 	%r1060, %r1043, %r1043, 13;
	xor.b32  	%r1061, %r1059, %r1060;
	shr.u32 	%r1062, %r1043, 10;
	xor.b32  	%r1063, %r1061, %r1062;
	add.s32 	%r1064, %r1063, %r1050;
	shf.l.wrap.b32 	%r1065, %r1036, %r1036, 25;
	shf.l.wrap.b32 	%r1066, %r1036, %r1036, 14;
	xor.b32  	%r1067, %r1065, %r1066;
	shr.u32 	%r1068, %r1036, 3;
	xor.b32  	%r1069, %r1067, %r1068;
	add.s32 	%r1070, %r1064, %r1035;
	add.s32 	%r1071, %r1070, %r1069;
	shf.l.wrap.b32 	%r1072, %r1058, %r1058, 15;
	shf.l.wrap.b32 	%r1073, %r1058, %r1058, 13;
	xor.b32  	%r1074, %r1072, %r1073;
	shr.u32 	%r1075, %r1058, 10;
	xor.b32  	%r1076, %r1074, %r1075;
	add.s32 	%r1077, %r1076, %r1022;
	ld.local.u32 	%r1078, [%rd160+-48];
	shf.l.wrap.b32 	%r1079, %r1078, %r1078, 25;
	shf.l.wrap.b32 	%r1080, %r1078, %r1078, 14;
	xor.b32  	%r1081, %r1079, %r1080;
	shr.u32 	%r1082, %r1078, 3;
	xor.b32  	%r1083, %r1081, %r1082;
	add.s32 	%r1084, %r1077, %r1036;
	add.s32 	%r1085, %r1084, %r1083;
	st.local.v4.u32 	[%rd160], {%r1043, %r1058, %r1071, %r1085};
	add.s16 	%rs236, %rs236, 4;
	setp.lt.u16 	%p29, %rs144, 60;
	@%p29 bra 	$L__BB0_43;
	ld.local.v2.u32 	{%r82, %r83}, [%rd5+80];
	ld.local.v2.u32 	{%r84, %r85}, [%rd5+88];
	ld.local.v2.u32 	{%r86, %r87}, [%rd5+96];
	ld.local.v2.u32 	{%r88, %r89}, [%rd5+104];
	mov.b16 	%rs237, 0;
	mov.u64 	%rd163, K;
	mov.u32 	%r1229, %r85;
	mov.u32 	%r1230, %r89;
	mov.u32 	%r1231, %r88;
	mov.u32 	%r1232, %r87;
	mov.u32 	%r1233, %r86;
	mov.u32 	%r1234, %r84;
	mov.u32 	%r1235, %r83;
	mov.u32 	%r1236, %r82;
$L__BB0_45:
	or.b32  	%r1086, %r1234, %r1235;
	and.b32  	%r1087, %r1086, %r1236;
	and.b32  	%r1088, %r1234, %r1235;
	or.b32  	%r1089, %r1087, %r1088;
	shf.l.wrap.b32 	%r1090, %r1236, %r1236, 30;
	shf.l.wrap.b32 	%r1091, %r1236, %r1236, 19;
	xor.b32  	%r1092, %r1091, %r1090;
	shf.l.wrap.b32 	%r1093, %r1236, %r1236, 10;
	xor.b32  	%r1094, %r1092, %r1093;
	and.b32  	%r1095, %r1232, %r1233;
	not.b32 	%r1096, %r1233;
	and.b32  	%r1097, %r1231, %r1096;
	or.b32  	%r1098, %r1097, %r1095;
	shf.l.wrap.b32 	%r1099, %r1233, %r1233, 26;
	shf.l.wrap.b32 	%r1100, %r1233, %r1233, 21;
	xor.b32  	%r1101, %r1099, %r1100;
	shf.l.wrap.b32 	%r1102, %r1233, %r1233, 7;
	xor.b32  	%r1103, %r1101, %r1102;
	and.b16  	%rs146, %rs237, 255;
	cvt.u32.u16 	%r1104, %rs237;
	and.b32  	%r1105, %r1104, 255;
	mul.wide.u32 	%rd161, %r1105, 4;
	add.s64 	%rd162, %rd2, %rd161;
	ld.local.v4.u32 	{%r1106, %r1107, %r1108, %r1109}, [%rd162];
	add.s64 	%rd164, %rd163, %rd161;
	ld.const.u32 	%r1110, [%rd164];
	add.s32 	%r1111, %r1103, %r1106;
	add.s32 	%r1112, %r1111, %r1110;
	add.s32 	%r1113, %r1112, %r1098;
	add.s32 	%r1114, %r1113, %r1230;
	add.s32 	%r1115, %r1094, %r1089;
	add.s32 	%r98, %r1115, %r1114;
	add.s32 	%r1230, %r1114, %r1229;
	or.b32  	%r1116, %r1235, %r1236;
	and.b32  	%r1117, %r1116, %r98;
	and.b32  	%r1118, %r1235, %r1236;
	or.b32  	%r1119, %r1117, %r1118;
	shf.l.wrap.b32 	%r1120, %r98, %r98, 30;
	shf.l.wrap.b32 	%r1121, %r98, %r98, 19;
	xor.b32  	%r1122, %r1121, %r1120;
	shf.l.wrap.b32 	%r1123, %r98, %r98, 10;
	xor.b32  	%r1124, %r1122, %r1123;
	and.b32  	%r1125, %r1233, %r1230;
	not.b32 	%r1126, %r1230;
	and.b32  	%r1127, %r1232, %r1126;
	or.b32  	%r1128, %r1127, %r1125;
	shf.l.wrap.b32 	%r1129, %r1230, %r1230, 26;
	shf.l.wrap.b32 	%r1130, %r1230, %r1230, 21;
	xor.b32  	%r1131, %r1129, %r1130;
	shf.l.wrap.b32 	%r1132, %r1230, %r1230, 7;
	xor.b32  	%r1133, %r1131, %r1132;
	ld.const.u32 	%r1134, [%rd164+4];
	add.s32 	%r1135, %r1133, %r1107;
	add.s32 	%r1136, %r1135, %r1134;
	add.s32 	%r1137, %r1136, %r1128;
	add.s32 	%r1138, %r1137, %r1231;
	add.s32 	%r1139, %r1124, %r1119;
	add.s32 	%r100, %r1139, %r1138;
	add.s32 	%r1231, %r1138, %r1234;
	or.b32  	%r1140, %r1236, %r98;
	and.b32  	%r1141, %r1140, %r100;
	and.b32  	%r1142, %r1236, %r98;
	or.b32  	%r1143, %r1141, %r1142;
	shf.l.wrap.b32 	%r1144, %r100, %r100, 30;
	shf.l.wrap.b32 	%r1145, %r100, %r100, 19;
	xor.b32  	%r1146, %r1145, %r1144;
	shf.l.wrap.b32 	%r1147, %r100, %r100, 10;
	xor.b32  	%r1148, %r1146, %r1147;
	and.b32  	%r1149, %r1230, %r1231;
	not.b32 	%r1150, %r1231;
	and.b32  	%r1151, %r1233, %r1150;
	or.b32  	%r1152, %r1151, %r1149;
	shf.l.wrap.b32 	%r1153, %r1231, %r1231, 26;
	shf.l.wrap.b32 	%r1154, %r1231, %r1231, 21;
	xor.b32  	%r1155, %r1153, %r1154;
	shf.l.wrap.b32 	%r1156, %r1231, %r1231, 7;
	xor.b32  	%r1157, %r1155, %r1156;
	ld.const.u32 	%r1158, [%rd164+8];
	add.s32 	%r1159, %r1157, %r1108;
	add.s32 	%r1160, %r1159, %r1158;
	add.s32 	%r1161, %r1160, %r1152;
	add.s32 	%r1162, %r1161, %r1232;
	add.s32 	%r1163, %r1148, %r1143;
	add.s32 	%r102, %r1163, %r1162;
	add.s32 	%r1232, %r1162, %r1235;
	or.b32  	%r1164, %r98, %r100;
	and.b32  	%r1165, %r1164, %r102;
	and.b32  	%r1166, %r98, %r100;
	or.b32  	%r1167, %r1165, %r1166;
	shf.l.wrap.b32 	%r1168, %r102, %r102, 30;
	shf.l.wrap.b32 	%r1169, %r102, %r102, 19;
	xor.b32  	%r1170, %r1169, %r1168;
	shf.l.wrap.b32 	%r1171, %r102, %r102, 10;
	xor.b32  	%r1172, %r1170, %r1171;
	and.b32  	%r1173, %r1231, %r1232;
	not.b32 	%r1174, %r1232;
	and.b32  	%r1175, %r1230, %r1174;
	or.b32  	%r1176, %r1175, %r1173;
	shf.l.wrap.b32 	%r1177, %r1232, %r1232, 26;
	shf.l.wrap.b32 	%r1178, %r1232, %r1232, 21;
	xor.b32  	%r1179, %r1177, %r1178;
	shf.l.wrap.b32 	%r1180, %r1232, %r1232, 7;
	xor.b32  	%r1181, %r1179, %r1180;
	ld.const.u32 	%r1182, [%rd164+12];
	add.s32 	%r1183, %r1181, %r1109;
	add.s32 	%r1184, %r1183, %r1182;
	add.s32 	%r1185, %r1184, %r1176;
	add.s32 	%r1186, %r1185, %r1233;
	add.s32 	%r1187, %r1172, %r1167;
	add.s32 	%r104, %r1187, %r1186;
	add.s32 	%r1233, %r1186, %r1236;
	add.s16 	%rs237, %rs237, 4;
	setp.lt.u16 	%p30, %rs146, 60;
	mov.u32 	%r1229, %r98;
	mov.u32 	%r1234, %r100;
	mov.u32 	%r1235, %r102;
	mov.u32 	%r1236, %r104;
	@%p30 bra 	$L__BB0_45;
	ld.param.u64 	%rd169, [_Z13find_passwordxxPiPxPKcPKh_param_5];
	add.s32 	%r106, %r82, %r104;
	add.s32 	%r107, %r83, %r102;
	add.s32 	%r108, %r84, %r100;
	add.s32 	%r109, %r85, %r98;
	add.s32 	%r110, %r86, %r1233;
	add.s32 	%r111, %r87, %r1232;
	add.s32 	%r112, %r88, %r1231;
	add.s32 	%r113, %r89, %r1230;
	shr.u32 	%r1188, %r106, 24;
	cvt.u16.u32 	%rs147, %r1188;
	shr.u32 	%r1189, %r107, 24;
	cvt.u16.u32 	%rs20, %r1189;
	shr.u32 	%r1190, %r108, 24;
	cvt.u16.u32 	%rs21, %r1190;
	shr.u32 	%r1191, %r109, 24;
	cvt.u16.u32 	%rs22, %r1191;
	shr.u32 	%r1192, %r110, 24;
	cvt.u16.u32 	%rs23, %r1192;
	shr.u32 	%r1193, %r111, 24;
	cvt.u16.u32 	%rs24, %r1193;
	shr.u32 	%r114, %r112, 24;
	cvta.to.global.u64 	%rd48, %rd169;
	ld.global.u8 	%rs148, [%rd48];
	setp.ne.s16 	%p31, %rs148, %rs147;
	@%p31 bra 	$L__BB0_80;
	{ .reg .b16 tmp; mov.b32 {tmp, %rs149}, %r106; }
	and.b16  	%rs150, %rs149, 255;
	ld.global.u8 	%rs151, [%rd48+1];
	setp.ne.s16 	%p32, %rs151, %rs150;
	@%p32 bra 	$L__BB0_80;
	ld.global.u8 	%rs152, [%rd48+2];
	cvt.u16.u32 	%rs153, %r106;
	shr.u16 	%rs154, %rs153, 8;
	setp.ne.s16 	%p33, %rs152, %rs154;
	@%p33 bra 	$L__BB0_80;
	ld.global.u8 	%rs155, [%rd48+3];
	and.b16  	%rs157, %rs153, 255;
	setp.ne.s16 	%p34, %rs155, %rs157;
	@%p34 bra 	$L__BB0_80;
	ld.global.u8 	%rs158, [%rd48+4];
	setp.ne.s16 	%p35, %rs158, %rs20;
	@%p35 bra 	$L__BB0_80;
	ld.global.u8 	%rs159, [%rd48+5];
	{ .reg .b16 tmp; mov.b32 {tmp, %rs160}, %r107; }
	and.b16  	%rs161, %rs160, 255;
	setp.ne.s16 	%p36, %rs159, %rs161;
	@%p36 bra 	$L__BB0_80;
	ld.global.u8 	%rs162, [%rd48+6];
	cvt.u16.u32 	%rs163, %r107;
	shr.u16 	%rs164, %rs163, 8;
	setp.ne.s16 	%p37, %rs162, %rs164;
	@%p37 bra 	$L__BB0_80;
	ld.global.u8 	%rs165, [%rd48+7];
	and.b16  	%rs167, %rs163, 255;
	setp.ne.s16 	%p38, %rs165, %rs167;
	@%p38 bra 	$L__BB0_80;
	ld.global.u8 	%rs168, [%rd48+8];
	setp.ne.s16 	%p39, %rs168, %rs21;
	@%p39 bra 	$L__BB0_80;
	ld.global.u8 	%rs169, [%rd48+9];
	{ .reg .b16 tmp; mov.b32 {tmp, %rs170}, %r108; }
	and.b16  	%rs171, %rs170, 255;
	setp.ne.s16 	%p40, %rs169, %rs171;
	@%p40 bra 	$L__BB0_80;
	ld.global.u8 	%rs172, [%rd48+10];
	cvt.u16.u32 	%rs173, %r108;
	shr.u16 	%rs174, %rs173, 8;
	setp.ne.s16 	%p41, %rs172, %rs174;
	@%p41 bra 	$L__BB0_80;
	ld.global.u8 	%rs175, [%rd48+11];
	and.b16  	%rs177, %rs173, 255;
	setp.ne.s16 	%p42, %rs175, %rs177;
	@%p42 bra 	$L__BB0_80;
	ld.global.u8 	%rs178, [%rd48+12];
	setp.ne.s16 	%p43, %rs178, %rs22;
	@%p43 bra 	$L__BB0_80;
	ld.global.u8 	%rs179, [%rd48+13];
	{ .reg .b16 tmp; mov.b32 {tmp, %rs180}, %r109; }
	and.b16  	%rs181, %rs180, 255;
	setp.ne.s16 	%p44, %rs179, %rs181;
	@%p44 bra 	$L__BB0_80;
	ld.global.u8 	%rs182, [%rd48+14];
	cvt.u16.u32 	%rs183, %r109;
	shr.u16 	%rs184, %rs183, 8;
	setp.ne.s16 	%p45, %rs182, %rs184;
	@%p45 bra 	$L__BB0_80;
	ld.global.u8 	%rs185, [%rd48+15];
	and.b16  	%rs187, %rs183, 255;
	setp.ne.s16 	%p46, %rs185, %rs187;
	@%p46 bra 	$L__BB0_80;
	ld.global.u8 	%rs188, [%rd48+16];
	setp.ne.s16 	%p47, %rs188, %rs23;
	@%p47 bra 	$L__BB0_80;
	ld.global.u8 	%rs189, [%rd48+17];
	{ .reg .b16 tmp; mov.b32 {tmp, %rs190}, %r110; }
	and.b16  	%rs191, %rs190, 255;
	setp.ne.s16 	%p48, %rs189, %rs191;
	@%p48 bra 	$L__BB0_80;
	ld.global.u8 	%rs192, [%rd48+18];
	cvt.u16.u32 	%rs193, %r110;
	shr.u16 	%rs194, %rs193, 8;
	setp.ne.s16 	%p49, %rs192, %rs194;
	@%p49 bra 	$L__BB0_80;
	ld.global.u8 	%rs195, [%rd48+19];
	and.b16  	%rs197, %rs193, 255;
	setp.ne.s16 	%p50, %rs195, %rs197;
	@%p50 bra 	$L__BB0_80;
	ld.global.u8 	%rs198, [%rd48+20];
	setp.ne.s16 	%p51, %rs198, %rs24;
	@%p51 bra 	$L__BB0_80;
	ld.global.u8 	%rs199, [%rd48+21];
	{ .reg .b16 tmp; mov.b32 {tmp, %rs200}, %r111; }
	and.b16  	%rs201, %rs200, 255;
	setp.ne.s16 	%p52, %rs199, %rs201;
	@%p52 bra 	$L__BB0_80;
	ld.global.u8 	%rs202, [%rd48+22];
	cvt.u16.u32 	%rs203, %r111;
	shr.u16 	%rs204, %rs203, 8;
	setp.ne.s16 	%p53, %rs202, %rs204;
	@%p53 bra 	$L__BB0_80;
	ld.global.u8 	%rs205, [%rd48+23];
	and.b16  	%rs207, %rs203, 255;
	setp.ne.s16 	%p54, %rs205, %rs207;
	@%p54 bra 	$L__BB0_80;
	ld.global.u8 	%rs208, [%rd48+24];
	cvt.u16.u32 	%rs209, %r114;
	setp.ne.s16 	%p55, %rs208, %rs209;
	@%p55 bra 	$L__BB0_80;
	ld.global.u8 	%rs210, [%rd48+25];
	{ .reg .b16 tmp; mov.b32 {tmp, %rs211}, %r112; }
	and.b16  	%rs212, %rs211, 255;
	setp.ne.s16 	%p56, %rs210, %rs212;
	@%p56 bra 	$L__BB0_80;
	ld.global.u8 	%rs213, [%rd48+26];
	cvt.u16.u32 	%rs214, %r112;
	shr.u16 	%rs215, %rs214, 8;
	setp.ne.s16 	%p57, %rs213, %rs215;
	@%p57 bra 	$L__BB0_80;
	ld.global.u8 	%rs216, [%rd48+27];
	and.b16  	%rs218, %rs214, 255;
	setp.ne.s16 	%p58, %rs216, %rs218;
	@%p58 bra 	$L__BB0_80;
	ld.global.u8 	%rs219, [%rd48+28];
	shr.u32 	%r1194, %r113, 24;
	cvt.u16.u32 	%rs220, %r1194;
	setp.ne.s16 	%p59, %rs219, %rs220;
	@%p59 bra 	$L__BB0_80;
	ld.global.u8 	%rs221, [%rd48+29];
	{ .reg .b16 tmp; mov.b32 {tmp, %rs222}, %r113; }
	and.b16  	%rs223, %rs222, 255;
	setp.ne.s16 	%p60, %rs221, %rs223;
	@%p60 bra 	$L__BB0_80;
	ld.global.u8 	%rs224, [%rd48+30];
	cvt.u16.u32 	%rs225, %r113;
	shr.u16 	%rs226, %rs225, 8;
	setp.ne.s16 	%p61, %rs224, %rs226;
	@%p61 bra 	$L__BB0_80;
	ld.global.u8 	%rs227, [%rd48+31];
	and.b16  	%rs229, %rs225, 255;
	setp.ne.s16 	%p62, %rs227, %rs229;
	@%p62 bra 	$L__BB0_80;
	ld.param.u64 	%rd167, [_Z13find_passwordxxPiPxPKcPKh_param_2];
	cvta.to.global.u64 	%rd165, %rd167;
	atom.global.exch.b32 	%r1195, [%rd165], 1;
	setp.ne.s32 	%p63, %r1195, 0;
	@%p63 bra 	$L__BB0_80;
	ld.param.u64 	%rd168, [_Z13find_passwordxxPiPxPKcPKh_param_3];
	cvta.to.global.u64 	%rd166, %rd168;
	st.global.u64 	[%rd166], %rd6;
$L__BB0_80:
	ret;

}
	// .globl	_Z23find_password_optimizedxxPiPxPKcPKh
.visible .entry _Z23find_password_optimizedxxPiPxPKcPKh(
	.param .u64 _Z23find_password_optimizedxxPiPxPKcPKh_param_0,
	.param .u64 _Z23find_password_optimizedxxPiPxPKcPKh_param_1,
	.param .u64 .ptr .align 1 _Z23find_password_optimizedxxPiPxPKcPKh_param_2,
	.param .u64 .ptr .align 1 _Z23find_password_optimizedxxPiPxPKcPKh_param_3,
	.param .u64 .ptr .align 1 _Z23find_password_optimizedxxPiPxPKcPKh_param_4,
	.param .u64 .ptr .align 1 _Z23find_password_optimizedxxPiPxPKcPKh_param_5
)
{
	.local .align 16 .b8 	__local_depot1[400];
	.reg .b64 	%SP;
	.reg .b64 	%SPL;
	.reg .pred 	%p<95>;
	.reg .b16 	%rs<291>;
	.reg .b32 	%r<1239>;
	.reg .b64 	%rd<188>;
	// demoted variable
	.shared .align 1 .b8 _ZZ23find_password_optimizedxxPiPxPKcPKhE18shared_target_hash[32];
	mov.u64 	%SPL, __local_depot1;
	ld.param.u64 	%rd52, [_Z23find_password_optimizedxxPiPxPKcPKh_param_0];
	ld.param.u64 	%rd48, [_Z23find_password_optimizedxxPiPxPKcPKh_param_1];
	ld.param.u64 	%rd53, [_Z23find_password_optimizedxxPiPxPKcPKh_param_4];
	ld.param.u64 	%rd51, [_Z23find_password_optimizedxxPiPxPKcPKh_param_5];
	cvta.to.global.u64 	%rd1, %rd53;
	add.u64 	%rd2, %SPL, 0;
	add.u64 	%rd175, %SPL, 279;
	add.u64 	%rd4, %SPL, 256;
	add.u64 	%rd5, %SPL, 288;
	mov.u32 	%r115, %ctaid.x;
	mov.u32 	%r116, %ntid.x;
	mov.u32 	%r1, %tid.x;
	mad.lo.s32 	%r117, %r115, %r116, %r1;
	cvt.u64.u32 	%rd58, %r117;
	add.s64 	%rd6, %rd52, %rd58;
	setp.gt.u32 	%p1, %r1, 31;
	@%p1 bra 	$L__BB1_2;
	cvta.to.global.u64 	%rd59, %rd51;
	cvt.u64.u32 	%rd60, %r1;
	add.s64 	%rd61, %rd59, %rd60;
	ld.global.u8 	%rs20, [%rd61];
	mov.u32 	%r118, _ZZ23find_password_optimizedxxPiPxPKcPKhE18shared_target_hash;
	add.s32 	%r119, %r118, %r1;
	st.shared.u8 	[%r119], %rs20;
$L__BB1_2:
	bar.sync 	0;
	setp.ge.s64 	%p2, %rd6, %rd48;
	@%p2 bra 	$L__BB1_52;
	mov.u64 	%rd63, charset;
	mul.hi.s64 	%rd64, %rd6, -8925843906633654007;
	add.s64 	%rd65, %rd64, %rd6;
	shr.u64 	%rd66, %rd65, 63;
	shr.s64 	%rd67, %rd65, 5;
	add.s64 	%rd68, %rd67, %rd66;
	mul.lo.s64 	%rd69, %rd68, 62;
	sub.s64 	%rd70, %rd6, %rd69;
	add.s64 	%rd71, %rd63, %rd70;
	ld.const.u8 	%rs284, [%rd71];
	st.local.u8 	[%rd175], %rs284;
	mul.hi.s64 	%rd72, %rd68, -8925843906633654007;
	add.s64 	%rd73, %rd72, %rd68;
	shr.u64 	%rd74, %rd73, 63;
	shr.s64 	%rd75, %rd73, 5;
	add.s64 	%rd76, %rd75, %rd74;
	mul.lo.s64 	%rd77, %rd76, 62;
	sub.s64 	%rd78, %rd68, %rd77;
	add.s64 	%rd79, %rd63, %rd78;
	ld.const.u8 	%rs21, [%rd79];
	st.local.u8 	[%rd175+1], %rs21;
	mul.hi.s64 	%rd80, %rd6, 2457006494729263899;
	shr.u64 	%rd81, %rd80, 63;
	shr.s64 	%rd82, %rd80, 9;
	add.s64 	%rd83, %rd82, %rd81;
	mul.hi.s64 	%rd84, %rd83, -8925843906633654007;
	add.s64 	%rd85, %rd84, %rd83;
	shr.u64 	%rd86, %rd85, 63;
	shr.s64 	%rd87, %rd85, 5;
	add.s64 	%rd88, %rd87, %rd86;
	mul.lo.s64 	%rd89, %rd88, 62;
	sub.s64 	%rd90, %rd83, %rd89;
	add.s64 	%rd91, %rd63, %rd90;
	ld.const.u8 	%rs22, [%rd91];
	st.local.u8 	[%rd175+2], %rs22;
	mul.hi.s64 	%rd92, %rd6, 2536264768752788541;
	shr.u64 	%rd93, %rd92, 63;
	shr.s64 	%rd94, %rd92, 15;
	add.s64 	%rd95, %rd94, %rd93;
	mul.hi.s64 	%rd96, %rd95, -8925843906633654007;
	add.s64 	%rd97, %rd96, %rd95;
	shr.u64 	%rd98, %rd97, 63;
	shr.s64 	%rd99, %rd97, 5;
	add.s64 	%rd100, %rd99, %rd98;
	mul.lo.s64 	%rd101, %rd100, 62;
	sub.s64 	%rd102, %rd95, %rd101;
	add.s64 	%rd103, %rd63, %rd102;
	ld.const.u8 	%rs23, [%rd103];
	st.local.u8 	[%rd175+3], %rs23;
	mul.hi.s64 	%rd104, %rd6, 5236159522586402149;
	shr.u64 	%rd105, %rd104, 63;
	shr.s64 	%rd106, %rd104, 22;
	add.s64 	%rd107, %rd106, %rd105;
	mul.hi.s64 	%rd108, %rd107, -8925843906633654007;
	add.s64 	%rd109, %rd108, %rd107;
	shr.u64 	%rd110, %rd109, 63;
	shr.s64 	%rd111, %rd109, 5;
	add.s64 	%rd112, %rd111, %rd110;
	mul.lo.s64 	%rd113, %rd112, 62;
	sub.s64 	%rd114, %rd107, %rd113;
	add.s64 	%rd115, %rd63, %rd114;
	ld.const.u8 	%rs24, [%rd115];
	st.local.u8 	[%rd175+4], %rs24;
	mul.hi.s64 	%rd116, %rd6, 2702533947141368851;
	shr.u64 	%rd117, %rd116, 63;
	shr.s64 	%rd118, %rd116, 27;
	add.s64 	%rd119, %rd118, %rd117;
	mul.hi.s64 	%rd120, %rd119, -8925843906633654007;
	add.s64 	%rd121, %rd120, %rd119;
	shr.u64 	%rd122, %rd121, 63;
	shr.s64 	%rd123, %rd121, 5;
	add.s64 	%rd124, %rd123, %rd122;
	mul.lo.s64 	%rd125, %rd124, 62;
	sub.s64 	%rd126, %rd119, %rd125;
	add.s64 	%rd127, %rd63, %rd126;
	ld.const.u8 	%rs25, [%rd127];
	st.local.u8 	[%rd175+5], %rs25;
	mov.b16 	%rs26, 0;
	st.local.u8 	[%rd175+6], %rs26;
	ld.global.u8 	%rs283, [%rd1];
	setp.eq.s16 	%p3, %rs283, 0;
	mov.b64 	%rd172, 0;
	@%p3 bra 	$L__BB1_6;
	mov.b64 	%rd171, 0;
$L__BB1_5:
	add.s64 	%rd129, %rd4, %rd171;
	st.local.u8 	[%rd129], %rs283;
	add.s64 	%rd172, %rd171, 1;
	add.s64 	%rd130, %rd1, %rd171;
	ld.global.u8 	%rs283, [%rd130+1];
	setp.ne.s16 	%p4, %rs283, 0;
	setp.lt.u64 	%p5, %rd171, 15;
	and.pred  	%p6, %p5, %p4;
	mov.u64 	%rd171, %rd172;
	@%p6 bra 	$L__BB1_5;
$L__BB1_6:
	add.s64 	%rd131, %rd4, %rd172;
	mov.b16 	%rs27, 0;
	st.local.u8 	[%rd131], %rs27;
	mov.u64 	%rd173, %rd4;
$L__BB1_7:
	mov.u64 	%rd176, %rd173;
	ld.local.u8 	%rs28, [%rd176];
	setp.ne.s16 	%p7, %rs28, 0;
	add.s64 	%rd173, %rd176, 1;
	@%p7 bra 	$L__BB1_7;
	setp.eq.s16 	%p8, %rs284, 0;
	@%p8 bra 	$L__BB1_11;
	mov.u64 	%rd174, %rd176;
$L__BB1_10:
	add.s64 	%rd14, %rd175, 1;
	add.s64 	%rd176, %rd174, 1;
	st.local.u8 	[%rd174], %rs284;
	ld.local.u8 	%rs284, [%rd175+1];
	setp.ne.s16 	%p9, %rs284, 0;
	mov.u64 	%rd174, %rd176;
	mov.u64 	%rd175, %rd14;
	@%p9 bra 	$L__BB1_10;
$L__BB1_11:
	mov.b16 	%rs30, 0;
	st.local.u8 	[%rd176], %rs30;
	mov.b32 	%r120, 0;
	st.local.u32 	[%rd5+64], %r120;
	mov.b64 	%rd178, 0;
	st.local.u64 	[%rd5+72], %rd178;
	mov.b32 	%r121, -1150833019;
	mov.b32 	%r122, 1779033703;
	st.local.v2.u32 	[%rd5+80], {%r122, %r121};
	mov.b32 	%r123, -1521486534;
	mov.b32 	%r124, 1013904242;
	st.local.v2.u32 	[%rd5+88], {%r124, %r123};
	mov.b32 	%r125, -1694144372;
	mov.b32 	%r126, 1359893119;
	st.local.v2.u32 	[%rd5+96], {%r126, %r125};
	mov.b32 	%r127, 1541459225;
	mov.b32 	%r128, 528734635;
	st.local.v2.u32 	[%rd5+104], {%r128, %r127};
	ld.local.u8 	%rs31, [%rd4];
	setp.eq.s16 	%p10, %rs31, 0;
	@%p10 bra 	$L__BB1_14;
	mov.b64 	%rd178, 0;
	mov.u64 	%rd179, %rd4;
$L__BB1_13:
	add.s64 	%rd20, %rd179, 1;
	add.s64 	%rd178, %rd178, 1;
	ld.local.u8 	%rs32, [%rd179+1];
	setp.eq.s16 	%p11, %rs32, 0;
	mov.u64 	%rd179, %rd20;
	@%p11 bra 	$L__BB1_14;
	bra.uni 	$L__BB1_13;
$L__BB1_14:
	setp.eq.s64 	%p12, %rd178, 0;
	mov.b32 	%r1198, 0;
	@%p12 bra 	$L__BB1_23;
	mov.b64 	%rd180, 0;
	mov.b32 	%r1198, 0;
	mov.u64 	%rd142, K;
$L__BB1_16:
	add.s64 	%rd135, %rd4, %rd180;
	ld.local.u8 	%rs33, [%rd135];
	add.s32 	%r131, %r1198, 1;
	st.local.u32 	[%rd5+64], %r131;
	cvt.u64.u32 	%rd136, %r1198;
	add.s64 	%rd137, %rd5, %rd136;
	st.local.u8 	[%rd137], %rs33;
	ld.local.u32 	%r1198, [%rd5+64];
	setp.ne.s32 	%p13, %r1198, 64;
	@%p13 bra 	$L__BB1_22;
	ld.local.v2.b32 	{%r132, %r133}, [%rd5];
	bfe.u32 	%r134, %r133, 16, 8;
	cvt.u16.u32 	%rs35, %r134;
	bfe.u32 	%r135, %r133, 8, 8;
	bfe.u32 	%r136, %r133, 0, 8;
	bfe.u32 	%r137, %r132, 16, 8;
	cvt.u16.u32 	%rs36, %r137;
	bfe.u32 	%r138, %r132, 8, 8;
	bfe.u32 	%r139, %r132, 0, 8;
	shl.b32 	%r140, %r139, 24;
	shl.b32 	%r141, %r138, 16;
	and.b32  	%r142, %r141, 16711680;
	or.b32  	%r143, %r142, %r140;
	and.b16  	%rs37, %rs36, 255;
	mul.wide.u16 	%r144, %rs37, 256;
	or.b32  	%r145, %r143, %r144;
	bfe.u32 	%r146, %r132, 24, 8;
	or.b32  	%r147, %r145, %r146;
	shl.b32 	%r148, %r136, 24;
	shl.b32 	%r149, %r135, 16;
	and.b32  	%r150, %r149, 16711680;
	or.b32  	%r151, %r150, %r148;
	and.b16  	%rs38, %rs35, 255;
	mul.wide.u16 	%r152, %rs38, 256;
	or.b32  	%r153, %r151, %r152;
	bfe.u32 	%r154, %r133, 24, 8;
	or.b32  	%r155, %r153, %r154;
	ld.local.v2.b32 	{%r156, %r157}, [%rd5+8];
	bfe.u32 	%r158, %r157, 16, 8;
	cvt.u16.u32 	%rs39, %r158;
	bfe.u32 	%r159, %r157, 8, 8;
	bfe.u32 	%r160, %r157, 0, 8;
	bfe.u32 	%r161, %r156, 16, 8;
	cvt.u16.u32 	%rs40, %r161;
	bfe.u32 	%r162, %r156, 8, 8;
	bfe.u32 	%r163, %r156, 0, 8;
	shl.b32 	%r164, %r163, 24;
	shl.b32 	%r165, %r162, 16;
	and.b32  	%r166, %r165, 16711680;
	or.b32  	%r167, %r166, %r164;
	and.b16  	%rs41, %rs40, 255;
	mul.wide.u16 	%r168, %rs41, 256;
	or.b32  	%r169, %r167, %r168;
	bfe.u32 	%r170, %r156, 24, 8;
	or.b32  	%r171, %r169, %r170;
	shl.b32 	%r172, %r160, 24;
	shl.b32 	%r173, %r159, 16;
	and.b32  	%r174, %r173, 16711680;
	or.b32  	%r175, %r174, %r172;
	and.b16  	%rs42, %rs39, 255;
	mul.wide.u16 	%r176, %rs42, 256;
	or.b32  	%r177, %r175, %r176;
	bfe.u32 	%r178, %r157, 24, 8;
	or.b32  	%r179, %r177, %r178;
	st.local.v4.u32 	[%rd2], {%r147, %r155, %r171, %r179};
	ld.local.v2.b32 	{%r180, %r181}, [%rd5+16];
	bfe.u32 	%r182, %r181, 16, 8;
	cvt.u16.u32 	%rs43, %r182;
	bfe.u32 	%r183, %r181, 8, 8;
	bfe.u32 	%r184, %r181, 0, 8;
	bfe.u32 	%r185, %r180, 16, 8;
	cvt.u16.u32 	%rs44, %r185;
	bfe.u32 	%r186, %r180, 8, 8;
	bfe.u32 	%r187, %r180, 0, 8;
	shl.b32 	%r188, %r187, 24;
	shl.b32 	%r189, %r186, 16;
	and.b32  	%r190, %r189, 16711680;
	or.b32  	%r191, %r190, %r188;
	and.b16  	%rs45, %rs44, 255;
	mul.wide.u16 	%r192, %rs45, 256;
	or.b32  	%r193, %r191, %r192;
	bfe.u32 	%r194, %r180, 24, 8;
	or.b32  	%r195, %r193, %r194;
	shl.b32 	%r196, %r184, 24;
	shl.b32 	%r197, %r183, 16;
	and.b32  	%r198, %r197, 16711680;
	or.b32  	%r199, %r198, %r196;
	and.b16  	%rs46, %rs43, 255;
	mul.wide.u16 	%r200, %rs46, 256;
	or.b32  	%r201, %r199, %r200;
	bfe.u32 	%r202, %r181, 24, 8;
	or.b32  	%r203, %r201, %r202;
	ld.local.v2.b32 	{%r204, %r205}, [%rd5+24];
	bfe.u32 	%r206, %r205, 16, 8;
	cvt.u16.u32 	%rs47, %r206;
	bfe.u32 	%r207, %r205, 8, 8;
	bfe.u32 	%r208, %r205, 0, 8;
	bfe.u32 	%r209, %r204, 16, 8;
	cvt.u16.u32 	%rs48, %r209;
	bfe.u32 	%r210, %r204, 8, 8;
	bfe.u32 	%r211, %r204, 0, 8;
	shl.b32 	%r212, %r211, 24;
	shl.b32 	%r213, %r210, 16;
	and.b32  	%r214, %r213, 16711680;
	or.b32  	%r215, %r214, %r212;
	and.b16  	%rs49, %rs48, 255;
	mul.wide.u16 	%r216, %rs49, 256;
	or.b32  	%r217, %r215, %r216;
	bfe.u32 	%r218, %r204, 24, 8;
	or.b32  	%r219, %r217, %r218;
	shl.b32 	%r220, %r208, 24;
	shl.b32 	%r221, %r207, 16;
	and.b32  	%r222, %r221, 16711680;
	or.b32  	%r223, %r222, %r220;
	and.b16  	%rs50, %rs47, 255;
	mul.wide.u16 	%r224, %rs50, 256;
	or.b32  	%r225, %r223, %r224;
	bfe.u32 	%r226, %r205, 24, 8;
	or.b32  	%r227, %r225, %r226;
	st.local.v4.u32 	[%rd2+16], {%r195, %r203, %r219, %r227};
	ld.local.v2.b32 	{%r228, %r229}, [%rd5+32];
	bfe.u32 	%r230, %r229, 16, 8;
	cvt.u16.u32 	%rs51, %r230;
	bfe.u32 	%r231, %r229, 8, 8;
	bfe.u32 	%r232, %r229, 0, 8;
	bfe.u32 	%r233, %r228, 16, 8;
	cvt.u16.u32 	%rs52, %r233;
	bfe.u32 	%r234, %r228, 8, 8;
	bfe.u32 	%r235, %r228, 0, 8;
	shl.b32 	%r236, %r235, 24;
	shl.b32 	%r237, %r234, 16;
	and.b32  	%r238, %r237, 16711680;
	or.b32  	%r239, %r238, %r236;
	and.b16  	%rs53, %rs52, 255;
	mul.wide.u16 	%r240, %rs53, 256;
	or.b32  	%r241, %r239, %r240;
	bfe.u32 	%r242, %r228, 24, 8;
	or.b32  	%r243, %r241, %r242;
	shl.b32 	%r244, %r232, 24;
	shl.b32 	%r245, %r231, 16;
	and.b32  	%r246, %r245, 16711680;
	or.b32  	%r247, %r246, %r244;
	and.b16  	%rs54, %rs51, 255;
	mul.wide.u16 	%r248, %rs54, 256;
	or.b32  	%r249, %r247, %r248;
	bfe.u32 	%r250, %r229, 24, 8;
	or.b32  	%r251, %r249, %r250;
	ld.local.v2.b32 	{%r252, %r253}, [%rd5+40];
	bfe.u32 	%r254, %r253, 16, 8;
	cvt.u16.u32 	%rs55, %r254;
	bfe.u32 	%r255, %r253, 8, 8;
	bfe.u32 	%r256, %r253, 0, 8;
	bfe.u32 	%r257, %r252, 16, 8;
	cvt.u16.u32 	%rs56, %r257;
	bfe.u32 	%r258, %r252, 8, 8;
	bfe.u32 	%r259, %r252, 0, 8;
	shl.b32 	%r260, %r259, 24;
	shl.b32 	%r261, %r258, 16;
	and.b32  	%r262, %r261, 16711680;
	or.b32  	%r263, %r262, %r260;
	and.b16  	%rs57, %rs56, 255;
	mul.wide.u16 	%r264, %rs57, 256;
	or.b32  	%r265, %r263, %r264;
	bfe.u32 	%r266, %r252, 24, 8;
	or.b32  	%r267, %r265, %r266;
	shl.b32 	%r268, %r256, 24;
	shl.b32 	%r269, %r255, 16;
	and.b32  	%r270, %r269, 16711680;
	or.b32  	%r271, %r270, %r268;
	and.b16  	%rs58, %rs55, 255;
	mul.wide.u16 	%r272, %rs58, 256;
	or.b32  	%r273, %r271, %r272;
	bfe.u32 	%r274, %r253, 24, 8;
	or.b32  	%r275, %r273, %r274;
	st.local.v4.u32 	[%rd2+32], {%r243, %r251, %r267, %r275};
	ld.local.v2.b32 	{%r276, %r277}, [%rd5+48];
	bfe.u32 	%r278, %r277, 16, 8;
	cvt.u16.u32 	%rs59, %r278;
	bfe.u32 	%r279, %r277, 8, 8;
	bfe.u32 	%r280, %r277, 0, 8;
	bfe.u32 	%r281, %r276, 16, 8;
	cvt.u16.u32 	%rs60, %r281;
	bfe.u32 	%r282, %r276, 8, 8;
	bfe.u32 	%r283, %r276, 0, 8;
	shl.b32 	%r284, %r283, 24;
	shl.b32 	%r285, %r282, 16;
	and.b32  	%r286, %r285, 16711680;
	or.b32  	%r287, %r286, %r284;
	and.b16  	%rs61, %rs60, 255;
	mul.wide.u16 	%r288, %rs61, 256;
	or.b32  	%r289, %r287, %r288;
	bfe.u32 	%r290, %r276, 24, 8;
	or.b32  	%r291, %r289, %r290;
	shl.b32 	%r292, %r280, 24;
	shl.b32 	%r293, %r279, 16;
	and.b32  	%r294, %r293, 16711680;
	or.b32  	%r295, %r294, %r292;
	and.b16  	%rs62, %rs59, 255;
	mul.wide.u16 	%r296, %rs62, 256;
	or.b32  	%r297, %r295, %r296;
	bfe.u32 	%r298, %r277, 24, 8;
	or.b32  	%r299, %r297, %r298;
	ld.local.v2.b32 	{%r300, %r301}, [%rd5+56];
	bfe.u32 	%r302, %r301, 16, 8;
	cvt.u16.u32 	%rs63, %r302;
	bfe.u32 	%r303, %r301, 8, 8;
	bfe.u32 	%r304, %r301, 0, 8;
	bfe.u32 	%r305, %r300, 16, 8;
	cvt.u16.u32 	%rs64, %r305;
	bfe.u32 	%r306, %r300, 8, 8;
	bfe.u32 	%r307, %r300, 0, 8;
	shl.b32 	%r308, %r307, 24;
	shl.b32 	%r309, %r306, 16;
	and.b32  	%r310, %r309, 16711680;
	or.b32  	%r311, %r310, %r308;
	and.b16  	%rs65, %rs64, 255;
	mul.wide.u16 	%r312, %rs65, 256;
	or.b32  	%r313, %r311, %r312;
	bfe.u32 	%r314, %r300, 24, 8;
	or.b32  	%r315, %r313, %r314;
	shl.b32 	%r316, %r304, 24;
	shl.b32 	%r317, %r303, 16;
	and.b32  	%r318, %r317, 16711680;
	or.b32  	%r319, %r318, %r316;
	and.b16  	%rs66, %rs63, 255;
	mul.wide.u16 	%r320, %rs66, 256;
	or.b32  	%r321, %r319, %r320;
	bfe.u32 	%r322, %r301, 24, 8;
	or.b32  	%r323, %r321, %r322;
	st.local.v4.u32 	[%rd2+48], {%r291, %r299, %r315, %r323};
	mov.b16 	%rs285, 16;
$L__BB1_18:
	and.b16  	%rs67, %rs285, 255;
	cvt.u32.u16 	%r324, %rs285;
	and.b32  	%r325, %r324, 255;
	mul.wide.u32 	%rd138, %r325, 4;
	add.s64 	%rd139, %rd138, %rd2;
	.pragma "used_bytes_mask 65295";
	ld.local.v4.u32 	{%r326, %r327, %r328, %r329}, [%rd139+-16];
	shf.l.wrap.b32 	%r330, %r328, %r328, 15;
	shf.l.wrap.b32 	%r331, %r328, %r328, 13;
	xor.b32  	%r332, %r330, %r331;
	shr.u32 	%r333, %r328, 10;
	xor.b32  	%r334, %r332, %r333;
	ld.local.u32 	%r335, [%rd139+-28];
	add.s32 	%r336, %r334, %r335;
	ld.local.v4.u32 	{%r337, %r338, %r339, %r340}, [%rd139+-64];
	shf.l.wrap.b32 	%r341, %r338, %r338, 25;
	shf.l.wrap.b32 	%r342, %r338, %r338, 14;
	xor.b32  	%r343, %r341, %r342;
	shr.u32 	%r344, %r338, 3;
	xor.b32  	%r345, %r343, %r344;
	add.s32 	%r346, %r336, %r337;
	add.s32 	%r347, %r346, %r345;
	shf.l.wrap.b32 	%r348, %r329, %r329, 15;
	shf.l.wrap.b32 	%r349, %r329, %r329, 13;
	xor.b32  	%r350, %r348, %r349;
	shr.u32 	%r351, %r329, 10;
	xor.b32  	%r352, %r350, %r351;
	ld.local.v2.u32 	{%r353, %r354}, [%rd139+-24];
	add.s32 	%r355, %r352, %r353;
	shf.l.wrap.b32 	%r356, %r339, %r339, 25;
	shf.l.wrap.b32 	%r357, %r339, %r339, 14;
	xor.b32  	%r358, %r356, %r357;
	shr.u32 	%r359, %r339, 3;
	xor.b32  	%r360, %r358, %r359;
	add.s32 	%r361, %r355, %r338;
	add.s32 	%r362, %r361, %r360;
	shf.l.wrap.b32 	%r363, %r347, %r347, 15;
	shf.l.wrap.b32 	%r364, %r347, %r347, 13;
	xor.b32  	%r365, %r363, %r364;
	shr.u32 	%r366, %r347, 10;
	xor.b32  	%r367, %r365, %r366;
	add.s32 	%r368, %r367, %r354;
	shf.l.wrap.b32 	%r369, %r340, %r340, 25;
	shf.l.wrap.b32 	%r370, %r340, %r340, 14;
	xor.b32  	%r371, %r369, %r370;
	shr.u32 	%r372, %r340, 3;
	xor.b32  	%r373, %r371, %r372;
	add.s32 	%r374, %r368, %r339;
	add.s32 	%r375, %r374, %r373;
	shf.l.wrap.b32 	%r376, %r362, %r362, 15;
	shf.l.wrap.b32 	%r377, %r362, %r362, 13;
	xor.b32  	%r378, %r376, %r377;
	shr.u32 	%r379, %r362, 10;
	xor.b32  	%r380, %r378, %r379;
	add.s32 	%r381, %r380, %r326;
	ld.local.u32 	%r382, [%rd139+-48];
	shf.l.wrap.b32 	%r383, %r382, %r382, 25;
	shf.l.wrap.b32 	%r384, %r382, %r382, 14;
	xor.b32  	%r385, %r383, %r384;
	shr.u32 	%r386, %r382, 3;
	xor.b32  	%r387, %r385, %r386;
	add.s32 	%r388, %r381, %r340;
	add.s32 	%r389, %r388, %r387;
	st.local.v4.u32 	[%rd139], {%r347, %r362, %r375, %r389};
	add.s16 	%rs285, %rs285, 4;
	setp.lt.u16 	%p14, %rs67, 60;
	@%p14 bra 	$L__BB1_18;
	ld.local.v2.u32 	{%r4, %r5}, [%rd5+80];
	ld.local.v2.u32 	{%r6, %r7}, [%rd5+88];
	ld.local.v2.u32 	{%r8, %r9}, [%rd5+96];
	ld.local.v2.u32 	{%r10, %r11}, [%rd5+104];
	mov.b16 	%rs286, 0;
	mov.u32 	%r1199, %r7;
	mov.u32 	%r1200, %r11;
	mov.u32 	%r1201, %r10;
	mov.u32 	%r1202, %r9;
	mov.u32 	%r1203, %r8;
	mov.u32 	%r1204, %r6;
	mov.u32 	%r1205, %r5;
	mov.u32 	%r1206, %r4;
$L__BB1_20:
	or.b32  	%r390, %r1204, %r1205;
	and.b32  	%r391, %r390, %r1206;
	and.b32  	%r392, %r1204, %r1205;
	or.b32  	%r393, %r391, %r392;
	shf.l.wrap.b32 	%r394, %r1206, %r1206, 30;
	shf.l.wrap.b32 	%r395, %r1206, %r1206, 19;
	xor.b32  	%r396, %r395, %r394;
	shf.l.wrap.b32 	%r397, %r1206, %r1206, 10;
	xor.b32  	%r398, %r396, %r397;
	and.b32  	%r399, %r1202, %r1203;
	not.b32 	%r400, %r1203;
	and.b32  	%r401, %r1201, %r400;
	or.b32  	%r402, %r401, %r399;
	shf.l.wrap.b32 	%r403, %r1203, %r1203, 26;
	shf.l.wrap.b32 	%r404, %r1203, %r1203, 21;
	xor.b32  	%r405, %r403, %r404;
	shf.l.wrap.b32 	%r406, %r1203, %r1203, 7;
	xor.b32  	%r407, %r405, %r406;
	and.b16  	%rs69, %rs286, 255;
	cvt.u32.u16 	%r408, %rs286;
	and.b32  	%r409, %r408, 255;
	mul.wide.u32 	%rd140, %r409, 4;
	add.s64 	%rd141, %rd2, %rd140;
	ld.local.v4.u32 	{%r410, %r411, %r412, %r413}, [%rd141];
	add.s64 	%rd143, %rd142, %rd140;
	ld.const.u32 	%r414, [%rd143];
	add.s32 	%r415, %r407, %r410;
	add.s32 	%r416, %r415, %r414;
	add.s32 	%r417, %r416, %r402;
	add.s32 	%r418, %r417, %r1200;
	add.s32 	%r419, %r398, %r393;
	add.s32 	%r20, %r419, %r418;
	add.s32 	%r1200, %r418, %r1199;
	or.b32  	%r420, %r1205, %r1206;
	and.b32  	%r421, %r420, %r20;
	and.b32  	%r422, %r1205, %r1206;
	or.b32  	%r423, %r421, %r422;
	shf.l.wrap.b32 	%r424, %r20, %r20, 30;
	shf.l.wrap.b32 	%r425, %r20, %r20, 19;
	xor.b32  	%r426, %r425, %r424;
	shf.l.wrap.b32 	%r427, %r20, %r20, 10;
	xor.b32  	%r428, %r426, %r427;
	and.b32  	%r429, %r1203, %r1200;
	not.b32 	%r430, %r1200;
	and.b32  	%r431, %r1202, %r430;
	or.b32  	%r432, %r431, %r429;
	shf.l.wrap.b32 	%r433, %r1200, %r1200, 26;
	shf.l.wrap.b32 	%r434, %r1200, %r1200, 21;
	xor.b32  	%r435, %r433, %r434;
	shf.l.wrap.b32 	%r436, %r1200, %r1200, 7;
	xor.b32  	%r437, %r435, %r436;
	ld.const.u32 	%r438, [%rd143+4];
	add.s32 	%r439, %r437, %r411;
	add.s32 	%r440, %r439, %r438;
	add.s32 	%r441, %r440, %r432;
	add.s32 	%r442, %r441, %r1201;
	add.s32 	%r443, %r428, %r423;
	add.s32 	%r22, %r443, %r442;
	add.s32 	%r1201, %r442, %r1204;
	or.b32  	%r444, %r1206, %r20;
	and.b32  	%r445, %r444, %r22;
	and.b32  	%r446, %r1206, %r20;
	or.b32  	%r447, %r445, %r446;
	shf.l.wrap.b32 	%r448, %r22, %r22, 30;
	shf.l.wrap.b32 	%r449, %r22, %r22, 19;
	xor.b32  	%r450, %r449, %r448;
	shf.l.wrap.b32 	%r451, %r22, %r22, 10;
	xor.b32  	%r452, %r450, %r451;
	and.b32  	%r453, %r1200, %r1201;
	not.b32 	%r454, %r1201;
	and.b32  	%r455, %r1203, %r454;
	or.b32  	%r456, %r455, %r453;
	shf.l.wrap.b32 	%r457, %r1201, %r1201, 26;
	shf.l.wrap.b32 	%r458, %r1201, %r1201, 21;
	xor.b32  	%r459, %r457, %r458;
	shf.l.wrap.b32 	%r460, %r1201, %r1201, 7;
	xor.b32  	%r461, %r459, %r460;
	ld.const.u32 	%r462, [%rd143+8];
	add.s32 	%r463, %r461, %r412;
	add.s32 	%r464, %r463, %r462;
	add.s32 	%r465, %r464, %r456;
	add.s32 	%r466, %r465, %r1202;
	add.s32 	%r467, %r452, %r447;
	add.s32 	%r24, %r467, %r466;
	add.s32 	%r1202, %r466, %r1205;
	or.b32  	%r468, %r20, %r22;
	and.b32  	%r469, %r468, %r24;
	and.b32  	%r470, %r20, %r22;
	or.b32  	%r471, %r469, %r470;
	shf.l.wrap.b32 	%r472, %r24, %r24, 30;
	shf.l.wrap.b32 	%r473, %r24, %r24, 19;
	xor.b32  	%r474, %r473, %r472;
	shf.l.wrap.b32 	%r475, %r24, %r24, 10;
	xor.b32  	%r476, %r474, %r475;
	and.b32  	%r477, %r1201, %r1202;
	not.b32 	%r478, %r1202;
	and.b32  	%r479, %r1200, %r478;
	or.b32  	%r480, %r479, %r477;
	shf.l.wrap.b32 	%r481, %r1202, %r1202, 26;
	shf.l.wrap.b32 	%r482, %r1202, %r1202, 21;
	xor.b32  	%r483, %r481, %r482;
	shf.l.wrap.b32 	%r484, %r1202, %r1202, 7;
	xor.b32  	%r485, %r483, %r484;
	ld.const.u32 	%r486, [%rd143+12];
	add.s32 	%r487, %r485, %r413;
	add.s32 	%r488, %r487, %r486;
	add.s32 	%r489, %r488, %r480;
	add.s32 	%r490, %r489, %r1203;
	add.s32 	%r491, %r476, %r471;
	add.s32 	%r26, %r491, %r490;
	add.s32 	%r1203, %r490, %r1206;
	add.s16 	%rs286, %rs286, 4;
	setp.lt.u16 	%p15, %rs69, 60;
	mov.u32 	%r1199, %r20;
	mov.u32 	%r1204, %r22;
	mov.u32 	%r1205, %r24;
	mov.u32 	%r1206, %r26;
	@%p15 bra 	$L__BB1_20;
	add.s32 	%r493, %r4, %r26;
	add.s32 	%r494, %r5, %r24;
	st.local.v2.u32 	[%rd5+80], {%r493, %r494};
	add.s32 	%r495, %r6, %r22;
	add.s32 	%r496, %r7, %r20;
	st.local.v2.u32 	[%rd5+88], {%r495, %r496};
	add.s32 	%r497, %r8, %r1203;
	add.s32 	%r498, %r9, %r1202;
	st.local.v2.u32 	[%rd5+96], {%r497, %r498};
	add.s32 	%r499, %r10, %r1201;
	add.s32 	%r500, %r11, %r1200;
	st.local.v2.u32 	[%rd5+104], {%r499, %r500};
	ld.local.u64 	%rd144, [%rd5+72];
	add.s64 	%rd145, %rd144, 512;
	st.local.u64 	[%rd5+72], %rd145;
	mov.b32 	%r1198, 0;
	st.local.u32 	[%rd5+64], %r1198;
$L__BB1_22:
	add.s64 	%rd180, %rd180, 1;
	setp.ne.s64 	%p16, %rd180, %rd178;
	@%p16 bra 	$L__BB1_16;
$L__BB1_23:
	cvt.u64.u32 	%rd182, %r1198;
	setp.lt.u32 	%p17, %r1198, 56;
	add.s64 	%rd146, %rd5, %rd182;
	mov.b16 	%rs70, 128;
	st.local.u8 	[%rd146], %rs70;
	add.s64 	%rd184, %rd182, 1;
	selp.b64 	%rd26, 56, 64, %p17;
	setp.ge.u64 	%p18, %rd184, %rd26;
	@%p18 bra 	$L__BB1_37;
	not.b64 	%rd27, %rd182;
	add.s64 	%rd28, %rd26, %rd27;
	sub.s64 	%rd147, %rd26, %rd182;
	add.s64 	%rd148, %rd147, -2;
	and.b64  	%rd29, %rd28, 15;
	setp.lt.u64 	%p19, %rd148, 15;
	@%p19 bra 	$L__BB1_28;
	and.b64  	%rd181, %rd28, -16;
$L__BB1_26:
	.pragma "nounroll";
	add.s64 	%rd149, %rd5, %rd182;
	mov.b16 	%rs71, 0;
	st.local.u8 	[%rd149+1], %rs71;
	st.local.u8 	[%rd149+2], %rs71;
	st.local.u8 	[%rd149+3], %rs71;
	st.local.u8 	[%rd149+4], %rs71;
	st.local.u8 	[%rd149+5], %rs71;
	st.local.u8 	[%rd149+6], %rs71;
	st.local.u8 	[%rd149+7], %rs71;
	st.local.u8 	[%rd149+8], %rs71;
	st.local.u8 	[%rd149+9], %rs71;
	st.local.u8 	[%rd149+10], %rs71;
	st.local.u8 	[%rd149+11], %rs71;
	st.local.u8 	[%rd149+12], %rs71;
	st.local.u8 	[%rd149+13], %rs71;
	st.local.u8 	[%rd149+14], %rs71;
	st.local.u8 	[%rd149+15], %rs71;
	st.local.u8 	[%rd149+16], %rs71;
	add.s64 	%rd182, %rd182, 16;
	add.s64 	%rd181, %rd181, -16;
	setp.ne.s64 	%p20, %rd181, 0;
	@%p20 bra 	$L__BB1_26;
	add.s64 	%rd184, %rd182, 1;
$L__BB1_28:
	setp.eq.s64 	%p21, %rd29, 0;
	@%p21 bra 	$L__BB1_37;
	and.b64  	%rd37, %rd27, 7;
	setp.lt.u64 	%p22, %rd29, 8;
	@%p22 bra 	$L__BB1_31;
	add.s64 	%rd150, %rd5, %rd184;
	mov.b16 	%rs72, 0;
	st.local.u8 	[%rd150], %rs72;
	st.local.u8 	[%rd150+1], %rs72;
	st.local.u8 	[%rd150+2], %rs72;
	st.local.u8 	[%rd150+3], %rs72;
	st.local.u8 	[%rd150+4], %rs72;
	st.local.u8 	[%rd150+5], %rs72;
	st.local.u8 	[%rd150+6], %rs72;
	st.local.u8 	[%rd150+7], %rs72;
	add.s64 	%rd184, %rd184, 8;
$L__BB1_31:
	setp.eq.s64 	%p23, %rd37, 0;
	@%p23 bra 	$L__BB1_37;
	and.b64  	%rd186, %rd27, 3;
	setp.lt.u64 	%p24, %rd37, 4;
	@%p24 bra 	$L__BB1_34;
	add.s64 	%rd151, %rd5, %rd184;
	mov.b16 	%rs73, 0;
	st.local.u8 	[%rd151], %rs73;
	st.local.u8 	[%rd151+1], %rs73;
	st.local.u8 	[%rd151+2], %rs73;
	st.local.u8 	[%rd151+3], %rs73;
	add.s64 	%rd184, %rd184, 4;
$L__BB1_34:
	setp.eq.s64 	%p25, %rd186, 0;
	@%p25 bra 	$L__BB1_37;
	add.s64 	%rd187, %rd5, %rd184;
$L__BB1_36:
	.pragma "nounroll";
	mov.b16 	%rs74, 0;
	st.local.u8 	[%rd187], %rs74;
	add.s64 	%rd187, %rd187, 1;
	add.s64 	%rd186, %rd186, -1;
	setp.ne.s64 	%p26, %rd186, 0;
	@%p26 bra 	$L__BB1_36;
$L__BB1_37:
	ld.local.u32 	%r30, [%rd5+64];
	setp.gt.u32 	%p27, %r30, 55;
	ld.local.u8 	%rs11, [%rd5];
	@%p27 bra 	$L__BB1_39;
	ld.local.u8 	%r501, [%rd5+1];
	ld.local.v2.u8 	{%rs75, %rs76}, [%rd5+2];
	ld.local.u32 	%r502, [%rd5+4];
	bfe.u32 	%r503, %r502, 0, 8;
	bfe.u32 	%r504, %r502, 8, 8;
	bfe.u32 	%r505, %r502, 16, 8;
	cvt.u16.u32 	%rs77, %r505;
	ld.local.v2.b32 	{%r506, %r507}, [%rd5+8];
	bfe.u32 	%r508, %r507, 16, 8;
	cvt.u16.u32 	%rs78, %r508;
	bfe.u32 	%r509, %r507, 8, 8;
	bfe.u32 	%r510, %r507, 0, 8;
	bfe.u32 	%r511, %r506, 16, 8;
	cvt.u16.u32 	%rs79, %r511;
	bfe.u32 	%r512, %r506, 8, 8;
	bfe.u32 	%r513, %r506, 0, 8;
	ld.local.v2.b32 	{%r514, %r515}, [%rd5+16];
	bfe.u32 	%r516, %r515, 16, 8;
	cvt.u16.u32 	%rs80, %r516;
	bfe.u32 	%r517, %r515, 8, 8;
	bfe.u32 	%r518, %r515, 0, 8;
	bfe.u32 	%r519, %r514, 16, 8;
	cvt.u16.u32 	%rs81, %r519;
	bfe.u32 	%r520, %r514, 8, 8;
	bfe.u32 	%r521, %r514, 0, 8;
	ld.local.v2.b32 	{%r522, %r523}, [%rd5+24];
	bfe.u32 	%r524, %r523, 16, 8;
	cvt.u16.u32 	%rs82, %r524;
	bfe.u32 	%r525, %r523, 8, 8;
	bfe.u32 	%r526, %r523, 0, 8;
	bfe.u32 	%r527, %r522, 16, 8;
	cvt.u16.u32 	%rs83, %r527;
	bfe.u32 	%r528, %r522, 8, 8;
	bfe.u32 	%r529, %r522, 0, 8;
	ld.local.v2.b32 	{%r530, %r531}, [%rd5+32];
	bfe.u32 	%r532, %r531, 16, 8;
	cvt.u16.u32 	%rs84, %r532;
	bfe.u32 	%r533, %r531, 8, 8;
	bfe.u32 	%r534, %r531, 0, 8;
	bfe.u32 	%r535, %r530, 16, 8;
	cvt.u16.u32 	%rs85, %r535;
	bfe.u32 	%r536, %r530, 8, 8;
	bfe.u32 	%r537, %r530, 0, 8;
	ld.local.v2.b32 	{%r538, %r539}, [%rd5+40];
	bfe.u32 	%r540, %r539, 16, 8;
	cvt.u16.u32 	%rs86, %r540;
	bfe.u32 	%r541, %r539, 8, 8;
	bfe.u32 	%r542, %r539, 0, 8;
	bfe.u32 	%r543, %r538, 16, 8;
	cvt.u16.u32 	%rs87, %r543;
	bfe.u32 	%r544, %r538, 8, 8;
	bfe.u32 	%r545, %r538, 0, 8;
	ld.local.v2.b32 	{%r546, %r547}, [%rd5+48];
	bfe.u32 	%r548, %r547, 16, 8;
	cvt.u16.u32 	%rs88, %r548;
	bfe.u32 	%r549, %r547, 8, 8;
	bfe.u32 	%r550, %r547, 0, 8;
	bfe.u32 	%r551, %r546, 16, 8;
	cvt.u16.u32 	%rs89, %r551;
	bfe.u32 	%r552, %r546, 8, 8;
	bfe.u32 	%r553, %r546, 0, 8;
	cvt.u32.u16 	%r554, %rs11;
	shl.b32 	%r555, %r554, 24;
	shl.b32 	%r556, %r501, 16;
	or.b32  	%r557, %r556, %r555;
	mul.wide.u16 	%r558, %rs75, 256;
	or.b32  	%r559, %r557, %r558;
	cvt.u32.u16 	%r560, %rs76;
	or.b32  	%r1217, %r559, %r560;
	shl.b32 	%r561, %r503, 24;
	shl.b32 	%r562, %r504, 16;
	and.b32  	%r563, %r562, 16711680;
	or.b32  	%r564, %r563, %r561;
	and.b16  	%rs90, %rs77, 255;
	mul.wide.u16 	%r565, %rs90, 256;
	or.b32  	%r566, %r564, %r565;
	bfe.u32 	%r567, %r502, 24, 8;
	or.b32  	%r1218, %r566, %r567;
	shl.b32 	%r568, %r513, 24;
	shl.b32 	%r569, %r512, 16;
	and.b32  	%r570, %r569, 16711680;
	or.b32  	%r571, %r570, %r568;
	and.b16  	%rs91, %rs79, 255;
	mul.wide.u16 	%r572, %rs91, 256;
	or.b32  	%r573, %r571, %r572;
	bfe.u32 	%r574, %r506, 24, 8;
	or.b32  	%r1219, %r573, %r574;
	shl.b32 	%r575, %r510, 24;
	shl.b32 	%r576, %r509, 16;
	and.b32  	%r577, %r576, 16711680;
	or.b32  	%r578, %r577, %r575;
	and.b16  	%rs92, %rs78, 255;
	mul.wide.u16 	%r579, %rs92, 256;
	or.b32  	%r580, %r578, %r579;
	bfe.u32 	%r581, %r507, 24, 8;
	or.b32  	%r1220, %r580, %r581;
	shl.b32 	%r582, %r521, 24;
	shl.b32 	%r583, %r520, 16;
	and.b32  	%r584, %r583, 16711680;
	or.b32  	%r585, %r584, %r582;
	and.b16  	%rs93, %rs81, 255;
	mul.wide.u16 	%r586, %rs93, 256;
	or.b32  	%r587, %r585, %r586;
	bfe.u32 	%r588, %r514, 24, 8;
	or.b32  	%r1221, %r587, %r588;
	shl.b32 	%r589, %r518, 24;
	shl.b32 	%r590, %r517, 16;
	and.b32  	%r591, %r590, 16711680;
	or.b32  	%r592, %r591, %r589;
	and.b16  	%rs94, %rs80, 255;
	mul.wide.u16 	%r593, %rs94, 256;
	or.b32  	%r594, %r592, %r593;
	bfe.u32 	%r595, %r515, 24, 8;
	or.b32  	%r1222, %r594, %r595;
	shl.b32 	%r596, %r529, 24;
	shl.b32 	%r597, %r528, 16;
	and.b32  	%r598, %r597, 16711680;
	or.b32  	%r599, %r598, %r596;
	and.b16  	%rs95, %rs83, 255;
	mul.wide.u16 	%r600, %rs95, 256;
	or.b32  	%r601, %r599, %r600;
	bfe.u32 	%r602, %r522, 24, 8;
	or.b32  	%r1223, %r601, %r602;
	shl.b32 	%r603, %r526, 24;
	shl.b32 	%r604, %r525, 16;
	and.b32  	%r605, %r604, 16711680;
	or.b32  	%r606, %r605, %r603;
	and.b16  	%rs96, %rs82, 255;
	mul.wide.u16 	%r607, %rs96, 256;
	or.b32  	%r608, %r606, %r607;
	bfe.u32 	%r609, %r523, 24, 8;
	or.b32  	%r1224, %r608, %r609;
	shl.b32 	%r610, %r537, 24;
	shl.b32 	%r611, %r536, 16;
	and.b32  	%r612, %r611, 16711680;
	or.b32  	%r613, %r612, %r610;
	and.b16  	%rs97, %rs85, 255;
	mul.wide.u16 	%r614, %rs97, 256;
	or.b32  	%r615, %r613, %r614;
	bfe.u32 	%r616, %r530, 24, 8;
	or.b32  	%r1225, %r615, %r616;
	shl.b32 	%r617, %r534, 24;
	shl.b32 	%r618, %r533, 16;
	and.b32  	%r619, %r618, 16711680;
	or.b32  	%r620, %r619, %r617;
	and.b16  	%rs98, %rs84, 255;
	mul.wide.u16 	%r621, %rs98, 256;
	or.b32  	%r622, %r620, %r621;
	bfe.u32 	%r623, %r531, 24, 8;
	or.b32  	%r1226, %r622, %r623;
	shl.b32 	%r624, %r545, 24;
	shl.b32 	%r625, %r544, 16;
	and.b32  	%r626, %r625, 16711680;
	or.b32  	%r627, %r626, %r624;
	and.b16  	%rs99, %rs87, 255;
	mul.wide.u16 	%r628, %rs99, 256;
	or.b32  	%r629, %r627, %r628;
	bfe.u32 	%r630, %r538, 24, 8;
	or.b32  	%r1227, %r629, %r630;
	shl.b32 	%r631, %r542, 24;
	shl.b32 	%r632, %r541, 16;
	and.b32  	%r633, %r632, 16711680;
	or.b32  	%r634, %r633, %r631;
	and.b16  	%rs100, %rs86, 255;
	mul.wide.u16 	%r635, %rs100, 256;
	or.b32  	%r636, %r634, %r635;
	bfe.u32 	%r637, %r539, 24, 8;
	or.b32  	%r1228, %r636, %r637;
	shl.b32 	%r638, %r553, 24;
	shl.b32 	%r639, %r552, 16;
	and.b32  	%r640, %r639, 16711680;
	or.b32  	%r641, %r640, %r638;
	and.b16  	%rs101, %rs89, 255;
	mul.wide.u16 	%r642, %rs101, 256;
	or.b32  	%r643, %r641, %r642;
	bfe.u32 	%r644, %r546, 24, 8;
	or.b32  	%r1229, %r643, %r644;
	shl.b32 	%r645, %r550, 24;
	shl.b32 	%r646, %r549, 16;
	and.b32  	%r647, %r646, 16711680;
	or.b32  	%r648, %r647, %r645;
	and.b16  	%rs102, %rs88, 255;
	mul.wide.u16 	%r649, %rs102, 256;
	or.b32  	%r650, %r648, %r649;
	bfe.u32 	%r651, %r547, 24, 8;
	or.b32  	%r1230, %r650, %r651;
	bra.uni 	$L__BB1_44;
$L__BB1_39:
	cvt.u32.u16 	%r652, %rs11;
	shl.b32 	%r653, %r652, 24;
	ld.local.u8 	%r654, [%rd5+1];
	shl.b32 	%r655, %r654, 16;
	or.b32  	%r656, %r655, %r653;
	ld.local.v2.u8 	{%rs104, %rs105}, [%rd5+2];
	mul.wide.u16 	%r657, %rs104, 256;
	or.b32  	%r658, %r656, %r657;
	cvt.u32.u16 	%r659, %rs105;
	or.b32  	%r660, %r658, %r659;
	ld.local.u32 	%r661, [%rd5+4];
	bfe.u32 	%r662, %r661, 0, 8;
	bfe.u32 	%r663, %r661, 8, 8;
	bfe.u32 	%r664, %r661, 16, 8;
	cvt.u16.u32 	%rs106, %r664;
	shl.b32 	%r665, %r662, 24;
	shl.b32 	%r666, %r663, 16;
	and.b32  	%r667, %r666, 16711680;
	or.b32  	%r668, %r667, %r665;
	and.b16  	%rs107, %rs106, 255;
	mul.wide.u16 	%r669, %rs107, 256;
	or.b32  	%r670, %r668, %r669;
	bfe.u32 	%r671, %r661, 24, 8;
	or.b32  	%r672, %r670, %r671;
	ld.local.v2.b32 	{%r673, %r674}, [%rd5+8];
	bfe.u32 	%r675, %r674, 16, 8;
	cvt.u16.u32 	%rs108, %r675;
	bfe.u32 	%r676, %r674, 8, 8;
	bfe.u32 	%r677, %r674, 0, 8;
	bfe.u32 	%r678, %r673, 16, 8;
	cvt.u16.u32 	%rs109, %r678;
	bfe.u32 	%r679, %r673, 8, 8;
	bfe.u32 	%r680, %r673, 0, 8;
	shl.b32 	%r681, %r680, 24;
	shl.b32 	%r682, %r679, 16;
	and.b32  	%r683, %r682, 16711680;
	or.b32  	%r684, %r683, %r681;
	and.b16  	%rs110, %rs109, 255;
	mul.wide.u16 	%r685, %rs110, 256;
	or.b32  	%r686, %r684, %r685;
	bfe.u32 	%r687, %r673, 24, 8;
	or.b32  	%r688, %r686, %r687;
	shl.b32 	%r689, %r677, 24;
	shl.b32 	%r690, %r676, 16;
	and.b32  	%r691, %r690, 16711680;
	or.b32  	%r692, %r691, %r689;
	and.b16  	%rs111, %rs108, 255;
	mul.wide.u16 	%r693, %rs111, 256;
	or.b32  	%r694, %r692, %r693;
	bfe.u32 	%r695, %r674, 24, 8;
	or.b32  	%r696, %r694, %r695;
	st.local.v4.u32 	[%rd2], {%r660, %r672, %r688, %r696};
	ld.local.v2.b32 	{%r697, %r698}, [%rd5+16];
	bfe.u32 	%r699, %r698, 16, 8;
	cvt.u16.u32 	%rs112, %r699;
	bfe.u32 	%r700, %r698, 8, 8;
	bfe.u32 	%r701, %r698, 0, 8;
	bfe.u32 	%r702, %r697, 16, 8;
	cvt.u16.u32 	%rs113, %r702;
	bfe.u32 	%r703, %r697, 8, 8;
	bfe.u32 	%r704, %r697, 0, 8;
	shl.b32 	%r705, %r704, 24;
	shl.b32 	%r706, %r703, 16;
	and.b32  	%r707, %r706, 16711680;
	or.b32  	%r708, %r707, %r705;
	and.b16  	%rs114, %rs113, 255;
	mul.wide.u16 	%r709, %rs114, 256;
	or.b32  	%r710, %r708, %r709;
	bfe.u32 	%r711, %r697, 24, 8;
	or.b32  	%r712, %r710, %r711;
	shl.b32 	%r713, %r701, 24;
	shl.b32 	%r714, %r700, 16;
	and.b32  	%r715, %r714, 16711680;
	or.b32  	%r716, %r715, %r713;
	and.b16  	%rs115, %rs112, 255;
	mul.wide.u16 	%r717, %rs115, 256;
	or.b32  	%r718, %r716, %r717;
	bfe.u32 	%r719, %r698, 24, 8;
	or.b32  	%r720, %r718, %r719;
	ld.local.v2.b32 	{%r721, %r722}, [%rd5+24];
	bfe.u32 	%r723, %r722, 16, 8;
	cvt.u16.u32 	%rs116, %r723;
	bfe.u32 	%r724, %r722, 8, 8;
	bfe.u32 	%r725, %r722, 0, 8;
	bfe.u32 	%r726, %r721, 16, 8;
	cvt.u16.u32 	%rs117, %r726;
	bfe.u32 	%r727, %r721, 8, 8;
	bfe.u32 	%r728, %r721, 0, 8;
	shl.b32 	%r729, %r728, 24;
	shl.b32 	%r730, %r727, 16;
	and.b32  	%r731, %r730, 16711680;
	or.b32  	%r732, %r731, %r729;
	and.b16  	%rs118, %rs117, 255;
	mul.wide.u16 	%r733, %rs118, 256;
	or.b32  	%r734, %r732, %r733;
	bfe.u32 	%r735, %r721, 24, 8;
	or.b32  	%r736, %r734, %r735;
	shl.b32 	%r737, %r725, 24;
	shl.b32 	%r738, %r724, 16;
	and.b32  	%r739, %r738, 16711680;
	or.b32  	%r740, %r739, %r737;
	and.b16  	%rs119, %rs116, 255;
	mul.wide.u16 	%r741, %rs119, 256;
	or.b32  	%r742, %r740, %r741;
	bfe.u32 	%r743, %r722, 24, 8;
	or.b32  	%r744, %r742, %r743;
	st.local.v4.u32 	[%rd2+16], {%r712, %r720, %r736, %r744};
	ld.local.v2.b32 	{%r745, %r746}, [%rd5+32];
	bfe.u32 	%r747, %r746, 16, 8;
	cvt.u16.u32 	%rs120, %r747;
	bfe.u32 	%r748, %r746, 8, 8;
	bfe.u32 	%r749, %r746, 0, 8;
	bfe.u32 	%r750, %r745, 16, 8;
	cvt.u16.u32 	%rs121, %r750;
	bfe.u32 	%r751, %r745, 8, 8;
	bfe.u32 	%r752, %r745, 0, 8;
	shl.b32 	%r753, %r752, 24;
	shl.b32 	%r754, %r751, 16;
	and.b32  	%r755, %r754, 16711680;
	or.b32  	%r756, %r755, %r753;
	and.b16  	%rs122, %rs121, 255;
	mul.wide.u16 	%r757, %rs122, 256;
	or.b32  	%r758, %r756, %r757;
	bfe.u32 	%r759, %r745, 24, 8;
	or.b32  	%r760, %r758, %r759;
	shl.b32 	%r761, %r749, 24;
	shl.b32 	%r762, %r748, 16;
	and.b32  	%r763, %r762, 16711680;
	or.b32  	%r764, %r763, %r761;
	and.b16  	%rs123, %rs120, 255;
	mul.wide.u16 	%r765, %rs123, 256;
	or.b32  	%r766, %r764, %r765;
	bfe.u32 	%r767, %r746, 24, 8;
	or.b32  	%r768, %r766, %r767;
	ld.local.v2.b32 	{%r769, %r770}, [%rd5+40];
	bfe.u32 	%r771, %r770, 16, 8;
	cvt.u16.u32 	%rs124, %r771;
	bfe.u32 	%r772, %r770, 8, 8;
	bfe.u32 	%r773, %r770, 0, 8;
	bfe.u32 	%r774, %r769, 16, 8;
	cvt.u16.u32 	%rs125, %r774;
	bfe.u32 	%r775, %r769, 8, 8;
	bfe.u32 	%r776, %r769, 0, 8;
	shl.b32 	%r777, %r776, 24;
	shl.b32 	%r778, %r775, 16;
	and.b32  	%r779, %r778, 16711680;
	or.b32  	%r780, %r779, %r777;
	and.b16  	%rs126, %rs125, 255;
	mul.wide.u16 	%r781, %rs126, 256;
	or.b32  	%r782, %r780, %r781;
	bfe.u32 	%r783, %r769, 24, 8;
	or.b32  	%r784, %r782, %r783;
	shl.b32 	%r785, %r773, 24;
	shl.b32 	%r786, %r772, 16;
	and.b32  	%r787, %r786, 16711680;
	or.b32  	%r788, %r787, %r785;
	and.b16  	%rs127, %rs124, 255;
	mul.wide.u16 	%r789, %rs127, 256;
	or.b32  	%r790, %r788, %r789;
	bfe.u32 	%r791, %r770, 24, 8;
	or.b32  	%r792, %r790, %r791;
	st.local.v4.u32 	[%rd2+32], {%r760, %r768, %r784, %r792};
	ld.local.v2.b32 	{%r793, %r794}, [%rd5+48];
	bfe.u32 	%r795, %r794, 16, 8;
	cvt.u16.u32 	%rs128, %r795;
	bfe.u32 	%r796, %r794, 8, 8;
	bfe.u32 	%r797, %r794, 0, 8;
	bfe.u32 	%r798, %r793, 16, 8;
	cvt.u16.u32 	%rs129, %r798;
	bfe.u32 	%r799, %r793, 8, 8;
	bfe.u32 	%r800, %r793, 0, 8;
	shl.b32 	%r801, %r800, 24;
	shl.b32 	%r802, %r799, 16;
	and.b32  	%r803, %r802, 16711680;
	or.b32  	%r804, %r803, %r801;
	and.b16  	%rs130, %rs129, 255;
	mul.wide.u16 	%r805, %rs130, 256;
	or.b32  	%r806, %r804, %r805;
	bfe.u32 	%r807, %r793, 24, 8;
	or.b32  	%r808, %r806, %r807;
	shl.b32 	%r809, %r797, 24;
	shl.b32 	%r810, %r796, 16;
	and.b32  	%r811, %r810, 16711680;
	or.b32  	%r812, %r811, %r809;
	and.b16  	%rs131, %rs128, 255;
	mul.wide.u16 	%r813, %rs131, 256;
	or.b32  	%r814, %r812, %r813;
	bfe.u32 	%r815, %r794, 24, 8;
	or.b32  	%r816, %r814, %r815;
	ld.local.v2.b32 	{%r817, %r818}, [%rd5+56];
	bfe.u32 	%r819, %r818, 16, 8;
	cvt.u16.u32 	%rs132, %r819;
	bfe.u32 	%r820, %r818, 8, 8;
	bfe.u32 	%r821, %r818, 0, 8;
	bfe.u32 	%r822, %r817, 16, 8;
	cvt.u16.u32 	%rs133, %r822;
	bfe.u32 	%r823, %r817, 8, 8;
	bfe.u32 	%r824, %r817, 0, 8;
	shl.b32 	%r825, %r824, 24;
	shl.b32 	%r826, %r823, 16;
	and.b32  	%r827, %r826, 16711680;
	or.b32  	%r828, %r827, %r825;
	and.b16  	%rs134, %rs133, 255;
	mul.wide.u16 	%r829, %rs134, 256;
	or.b32  	%r830, %r828, %r829;
	bfe.u32 	%r831, %r817, 24, 8;
	or.b32  	%r832, %r830, %r831;
	shl.b32 	%r833, %r821, 24;
	shl.b32 	%r834, %r820, 16;
	and.b32  	%r835, %r834, 16711680;
	or.b32  	%r836, %r835, %r833;
	and.b16  	%rs135, %rs132, 255;
	mul.wide.u16 	%r837, %rs135, 256;
	or.b32  	%r838, %r836, %r837;
	bfe.u32 	%r839, %r818, 24, 8;
	or.b32  	%r840, %r838, %r839;
	st.local.v4.u32 	[%rd2+48], {%r808, %r816, %r832, %r840};
	mov.b16 	%rs287, 16;
$L__BB1_40:
	and.b16  	%rs136, %rs287, 255;
	cvt.u32.u16 	%r841, %rs287;
	and.b32  	%r842, %r841, 255;
	mul.wide.u32 	%rd152, %r842, 4;
	add.s64 	%rd153, %rd152, %rd2;
	.pragma "used_bytes_mask 65295";
	ld.local.v4.u32 	{%r843, %r844, %r845, %r846}, [%rd153+-16];
	shf.l.wrap.b32 	%r847, %r845, %r845, 15;
	shf.l.wrap.b32 	%r848, %r845, %r845, 13;
	xor.b32  	%r849, %r847, %r848;
	shr.u32 	%r850, %r845, 10;
	xor.b32  	%r851, %r849, %r850;
	ld.local.u32 	%r852, [%rd153+-28];
	add.s32 	%r853, %r851, %r852;
	ld.local.v4.u32 	{%r854, %r855, %r856, %r857}, [%rd153+-64];
	shf.l.wrap.b32 	%r858, %r855, %r855, 25;
	shf.l.wrap.b32 	%r859, %r855, %r855, 14;
	xor.b32  	%r860, %r858, %r859;
	shr.u32 	%r861, %r855, 3;
	xor.b32  	%r862, %r860, %r861;
	add.s32 	%r863, %r853, %r854;
	add.s32 	%r864, %r863, %r862;
	shf.l.wrap.b32 	%r865, %r846, %r846, 15;
	shf.l.wrap.b32 	%r866, %r846, %r846, 13;
	xor.b32  	%r867, %r865, %r866;
	shr.u32 	%r868, %r846, 10;
	xor.b32  	%r869, %r867, %r868;
	ld.local.v2.u32 	{%r870, %r871}, [%rd153+-24];
	add.s32 	%r872, %r869, %r870;
	shf.l.wrap.b32 	%r873, %r856, %r856, 25;
	shf.l.wrap.b32 	%r874, %r856, %r856, 14;
	xor.b32  	%r875, %r873, %r874;
	shr.u32 	%r876, %r856, 3;
	xor.b32  	%r877, %r875, %r876;
	add.s32 	%r878, %r872, %r855;
	add.s32 	%r879, %r878, %r877;
	shf.l.wrap.b32 	%r880, %r864, %r864, 15;
	shf.l.wrap.b32 	%r881, %r864, %r864, 13;
	xor.b32  	%r882, %r880, %r881;
	shr.u32 	%r883, %r864, 10;
	xor.b32  	%r884, %r882, %r883;
	add.s32 	%r885, %r884, %r871;
	shf.l.wrap.b32 	%r886, %r857, %r857, 25;
	shf.l.wrap.b32 	%r887, %r857, %r857, 14;
	xor.b32  	%r888, %r886, %r887;
	shr.u32 	%r889, %r857, 3;
	xor.b32  	%r890, %r888, %r889;
	add.s32 	%r891, %r885, %r856;
	add.s32 	%r892, %r891, %r890;
	shf.l.wrap.b32 	%r893, %r879, %r879, 15;
	shf.l.wrap.b32 	%r894, %r879, %r879, 13;
	xor.b32  	%r895, %r893, %r894;
	shr.u32 	%r896, %r879, 10;
	xor.b32  	%r897, %r895, %r896;
	add.s32 	%r898, %r897, %r843;
	ld.local.u32 	%r899, [%rd153+-48];
	shf.l.wrap.b32 	%r900, %r899, %r899, 25;
	shf.l.wrap.b32 	%r901, %r899, %r899, 14;
	xor.b32  	%r902, %r900, %r901;
	shr.u32 	%r903, %r899, 3;
	xor.b32  	%r904, %r902, %r903;
	add.s32 	%r905, %r898, %r857;
	add.s32 	%r906, %r905, %r904;
	st.local.v4.u32 	[%rd153], {%r864, %r879, %r892, %r906};
	add.s16 	%rs287, %rs287, 4;
	setp.lt.u16 	%p28, %rs136, 60;
	@%p28 bra 	$L__BB1_40;
	ld.local.v2.u32 	{%r45, %r46}, [%rd5+80];
	ld.local.v2.u32 	{%r47, %r48}, [%rd5+88];
	ld.local.v2.u32 	{%r49, %r50}, [%rd5+96];
	ld.local.v2.u32 	{%r51, %r52}, [%rd5+104];
	mov.b16 	%rs288, 0;
	mov.u64 	%rd156, K;
	mov.u32 	%r1209, %r48;
	mov.u32 	%r1210, %r52;
	mov.u32 	%r1211, %r51;
	mov.u32 	%r1212, %r50;
	mov.u32 	%r1213, %r49;
	mov.u32 	%r1214, %r47;
	mov.u32 	%r1215, %r46;
	mov.u32 	%r1216, %r45;
$L__BB1_42:
	or.b32  	%r907, %r1214, %r1215;
	and.b32  	%r908, %r907, %r1216;
	and.b32  	%r909, %r1214, %r1215;
	or.b32  	%r910, %r908, %r909;
	shf.l.wrap.b32 	%r911, %r1216, %r1216, 30;
	shf.l.wrap.b32 	%r912, %r1216, %r1216, 19;
	xor.b32  	%r913, %r912, %r911;
	shf.l.wrap.b32 	%r914, %r1216, %r1216, 10;
	xor.b32  	%r915, %r913, %r914;
	and.b32  	%r916, %r1212, %r1213;
	not.b32 	%r917, %r1213;
	and.b32  	%r918, %r1211, %r917;
	or.b32  	%r919, %r918, %r916;
	shf.l.wrap.b32 	%r920, %r1213, %r1213, 26;
	shf.l.wrap.b32 	%r921, %r1213, %r1213, 21;
	xor.b32  	%r922, %r920, %r921;
	shf.l.wrap.b32 	%r923, %r1213, %r1213, 7;
	xor.b32  	%r924, %r922, %r923;
	and.b16  	%rs138, %rs288, 255;
	cvt.u32.u16 	%r925, %rs288;
	and.b32  	%r926, %r925, 255;
	mul.wide.u32 	%rd154, %r926, 4;
	add.s64 	%rd155, %rd2, %rd154;
	ld.local.v4.u32 	{%r927, %r928, %r929, %r930}, [%rd155];
	add.s64 	%rd157, %rd156, %rd154;
	ld.const.u32 	%r931, [%rd157];
	add.s32 	%r932, %r924, %r927;
	add.s32 	%r933, %r932, %r931;
	add.s32 	%r934, %r933, %r919;
	add.s32 	%r935, %r934, %r1210;
	add.s32 	%r936, %r915, %r910;
	add.s32 	%r61, %r936, %r935;
	add.s32 	%r1210, %r935, %r1209;
	or.b32  	%r937, %r1215, %r1216;
	and.b32  	%r938, %r937, %r61;
	and.b32  	%r939, %r1215, %r1216;
	or.b32  	%r940, %r938, %r939;
	shf.l.wrap.b32 	%r941, %r61, %r61, 30;
	shf.l.wrap.b32 	%r942, %r61, %r61, 19;
	xor.b32  	%r943, %r942, %r941;
	shf.l.wrap.b32 	%r944, %r61, %r61, 10;
	xor.b32  	%r945, %r943, %r944;
	and.b32  	%r946, %r1213, %r1210;
	not.b32 	%r947, %r1210;
	and.b32  	%r948, %r1212, %r947;
	or.b32  	%r949, %r948, %r946;
	shf.l.wrap.b32 	%r950, %r1210, %r1210, 26;
	shf.l.wrap.b32 	%r951, %r1210, %r1210, 21;
	xor.b32  	%r952, %r950, %r951;
	shf.l.wrap.b32 	%r953, %r1210, %r1210, 7;
	xor.b32  	%r954, %r952, %r953;
	ld.const.u32 	%r955, [%rd157+4];
	add.s32 	%r956, %r954, %r928;
	add.s32 	%r957, %r956, %r955;
	add.s32 	%r958, %r957, %r949;
	add.s32 	%r959, %r958, %r1211;
	add.s32 	%r960, %r945, %r940;
	add.s32 	%r63, %r960, %r959;
	add.s32 	%r1211, %r959, %r1214;
	or.b32  	%r961, %r1216, %r61;
	and.b32  	%r962, %r961, %r63;
	and.b32  	%r963, %r1216, %r61;
	or.b32  	%r964, %r962, %r963;
	shf.l.wrap.b32 	%r965, %r63, %r63, 30;
	shf.l.wrap.b32 	%r966, %r63, %r63, 19;
	xor.b32  	%r967, %r966, %r965;
	shf.l.wrap.b32 	%r968, %r63, %r63, 10;
	xor.b32  	%r969, %r967, %r968;
	and.b32  	%r970, %r1210, %r1211;
	not.b32 	%r971, %r1211;
	and.b32  	%r972, %r1213, %r971;
	or.b32  	%r973, %r972, %r970;
	shf.l.wrap.b32 	%r974, %r1211, %r1211, 26;
	shf.l.wrap.b32 	%r975, %r1211, %r1211, 21;
	xor.b32  	%r976, %r974, %r975;
	shf.l.wrap.b32 	%r977, %r1211, %r1211, 7;
	xor.b32  	%r978, %r976, %r977;
	ld.const.u32 	%r979, [%rd157+8];
	add.s32 	%r980, %r978, %r929;
	add.s32 	%r981, %r980, %r979;
	add.s32 	%r982, %r981, %r973;
	add.s32 	%r983, %r982, %r1212;
	add.s32 	%r984, %r969, %r964;
	add.s32 	%r65, %r984, %r983;
	add.s32 	%r1212, %r983, %r1215;
	or.b32  	%r985, %r61, %r63;
	and.b32  	%r986, %r985, %r65;
	and.b32  	%r987, %r61, %r63;
	or.b32  	%r988, %r986, %r987;
	shf.l.wrap.b32 	%r989, %r65, %r65, 30;
	shf.l.wrap.b32 	%r990, %r65, %r65, 19;
	xor.b32  	%r991, %r990, %r989;
	shf.l.wrap.b32 	%r992, %r65, %r65, 10;
	xor.b32  	%r993, %r991, %r992;
	and.b32  	%r994, %r1211, %r1212;
	not.b32 	%r995, %r1212;
	and.b32  	%r996, %r1210, %r995;
	or.b32  	%r997, %r996, %r994;
	shf.l.wrap.b32 	%r998, %r1212, %r1212, 26;
	shf.l.wrap.b32 	%r999, %r1212, %r1212, 21;
	xor.b32  	%r1000, %r998, %r999;
	shf.l.wrap.b32 	%r1001, %r1212, %r1212, 7;
	xor.b32  	%r1002, %r1000, %r1001;
	ld.const.u32 	%r1003, [%rd157+12];
	add.s32 	%r1004, %r1002, %r930;
	add.s32 	%r1005, %r1004, %r1003;
	add.s32 	%r1006, %r1005, %r997;
	add.s32 	%r1007, %r1006, %r1213;
	add.s32 	%r1008, %r993, %r988;
	add.s32 	%r67, %r1008, %r1007;
	add.s32 	%r1213, %r1007, %r1216;
	add.s16 	%rs288, %rs288, 4;
	setp.lt.u16 	%p29, %rs138, 60;
	mov.u32 	%r1209, %r61;
	mov.u32 	%r1214, %r63;
	mov.u32 	%r1215, %r65;
	mov.u32 	%r1216, %r67;
	@%p29 bra 	$L__BB1_42;
	add.s32 	%r1010, %r45, %r67;
	add.s32 	%r1011, %r46, %r65;
	st.local.v2.u32 	[%rd5+80], {%r1010, %r1011};
	add.s32 	%r1012, %r47, %r63;
	add.s32 	%r1013, %r48, %r61;
	st.local.v2.u32 	[%rd5+88], {%r1012, %r1013};
	add.s32 	%r1014, %r49, %r1213;
	add.s32 	%r1015, %r50, %r1212;
	st.local.v2.u32 	[%rd5+96], {%r1014, %r1015};
	add.s32 	%r1016, %r51, %r1211;
	add.s32 	%r1017, %r52, %r1210;
	st.local.v2.u32 	[%rd5+104], {%r1016, %r1017};
	mov.b32 	%r1217, 0;
	mov.u32 	%r1218, %r1217;
	mov.u32 	%r1219, %r1217;
	mov.u32 	%r1220, %r1217;
	mov.u32 	%r1221, %r1217;
	mov.u32 	%r1222, %r1217;
	mov.u32 	%r1223, %r1217;
	mov.u32 	%r1224, %r1217;
	mov.u32 	%r1225, %r1217;
	mov.u32 	%r1226, %r1217;
	mov.u32 	%r1227, %r1217;
	mov.u32 	%r1228, %r1217;
	mov.u32 	%r1229, %r1217;
	mov.u32 	%r1230, %r1217;
$L__BB1_44:
	shl.b32 	%r1018, %r30, 3;
	cvt.u64.u32 	%rd158, %r1018;
	ld.local.u64 	%rd159, [%rd5+72];
	add.s64 	%rd160, %rd159, %rd158;
	st.local.v4.u32 	[%rd2], {%r1217, %r1218, %r1219, %r1220};
	st.local.v4.u32 	[%rd2+16], {%r1221, %r1222, %r1223, %r1224};
	st.local.v4.u32 	[%rd2+32], {%r1225, %r1226, %r1227, %r1228};
	{ .reg .b32 tmp; mov.b64 {tmp, %r1019}, %rd160; }
	cvt.u32.u64 	%r1020, %rd160;
	st.local.v4.u32 	[%rd2+48], {%r1229, %r1230, %r1019, %r1020};
	mov.b16 	%rs289, 16;
$L__BB1_45:
	and.b16  	%rs140, %rs289, 255;
	cvt.u32.u16 	%r1021, %rs289;
	and.b32  	%r1022, %r1021, 255;
	mul.wide.u32 	%rd161, %r1022, 4;
	add.s64 	%rd162, %rd161, %rd2;
	.pragma "used_bytes_mask 65295";
	ld.local.v4.u32 	{%r1023, %r1024, %r1025, %r1026}, [%rd162+-16];
	shf.l.wrap.b32 	%r1027, %r1025, %r1025, 15;
	shf.l.wrap.b32 	%r1028, %r1025, %r1025, 13;
	xor.b32  	%r1029, %r1027, %r1028;
	shr.u32 	%r1030, %r1025, 10;
	xor.b32  	%r1031, %r1029, %r1030;
	ld.local.u32 	%r1032, [%rd162+-28];
	add.s32 	%r1033, %r1031, %r1032;
	ld.local.v4.u32 	{%r1034, %r1035, %r1036, %r1037}, [%rd162+-64];
	shf.l.wrap.b32 	%r1038, %r1035, %r1035, 25;
	shf.l.wrap.b32 	%r1039, %r1035, %r1035, 14;
	xor.b32  	%r1040, %r1038, %r1039;
	shr.u32 	%r1041, %r1035, 3;
	xor.b32  	%r1042, %r1040, %r1041;
	add.s32 	%r1043, %r1033, %r1034;
	add.s32 	%r1044, %r1043, %r1042;
	shf.l.wrap.b32 	%r1045, %r1026, %r1026, 15;
	shf.l.wrap.b32 	%r1046, %r1026, %r1026, 13;
	xor.b32  	%r1047, %r1045, %r1046;
	shr.u32 	%r1048, %r1026, 10;
	xor.b32  	%r1049, %r1047, %r1048;
	ld.local.v2.u32 	{%r1050, %r1051}, [%rd162+-24];
	add.s32 	%r1052, %r1049, %r1050;
	shf.l.wrap.b32 	%r1053, %r1036, %r1036, 25;
	shf.l.wrap.b32 	%r1054, %r1036, %r1036, 14;
	xor.b32  	%r1055, %r1053, %r1054;
	shr.u32 	%r1056, %r1036, 3;
	xor.b32  	%r1057, %r1055, %r1056;
	add.s32 	%r1058, %r1052, %r1035;
	add.s32 	%r1059, %r1058, %r1057;
	shf.l.wrap.b32 	%r1060, %r1044, %r1044, 15;
	shf.l.wrap.b32 	%r1061, %r1044, %r1044, 13;
	xor.b32  	%r1062, %r1060, %r1061;
	shr.u32 	%r1063, %r1044, 10;
	xor.b32  	%r1064, %r1062, %r1063;
	add.s32 	%r1065, %r1064, %r1051;
	shf.l.wrap.b32 	%r1066, %r1037, %r1037, 25;
	shf.l.wrap.b32 	%r1067, %r1037, %r1037, 14;
	xor.b32  	%r1068, %r1066, %r1067;
	shr.u32 	%r1069, %r1037, 3;
	xor.b32  	%r1070, %r1068, %r1069;
	add.s32 	%r1071, %r1065, %r1036;
	add.s32 	%r1072, %r1071, %r1070;
	shf.l.wrap.b32 	%r1073, %r1059, %r1059, 15;
	shf.l.wrap.b32 	%r1074, %r1059, %r1059, 13;
	xor.b32  	%r1075, %r1073, %r1074;
	shr.u32 	%r1076, %r1059, 10;
	xor.b32  	%r1077, %r1075, %r1076;
	add.s32 	%r1078, %r1077, %r1023;
	ld.local.u32 	%r1079, [%rd162+-48];
	shf.l.wrap.b32 	%r1080, %r1079, %r1079, 25;
	shf.l.wrap.b32 	%r1081, %r1079, %r1079, 14;
	xor.b32  	%r1082, %r1080, %r1081;
	shr.u32 	%r1083, %r1079, 3;
	xor.b32  	%r1084, %r1082, %r1083;
	add.s32 	%r1085, %r1078, %r1037;
	add.s32 	%r1086, %r1085, %r1084;
	st.local.v4.u32 	[%rd162], {%r1044, %r1059, %r1072, %r1086};
	add.s16 	%rs289, %rs289, 4;
	setp.lt.u16 	%p30, %rs140, 60;
	@%p30 bra 	$L__BB1_45;
	ld.local.v2.u32 	{%r83, %r84}, [%rd5+80];
	ld.local.v2.u32 	{%r85, %r86}, [%rd5+88];
	ld.local.v2.u32 	{%r87, %r88}, [%rd5+96];
	ld.local.v2.u32 	{%r89, %r90}, [%rd5+104];
	mov.b16 	%rs290, 0;
	mov.u64 	%rd165, K;
	mov.u32 	%r1231, %r86;
	mov.u32 	%r1232, %r90;
	mov.u32 	%r1233, %r89;
	mov.u32 	%r1234, %r88;
	mov.u32 	%r1235, %r87;
	mov.u32 	%r1236, %r85;
	mov.u32 	%r1237, %r84;
	mov.u32 	%r1238, %r83;
$L__BB1_47:
	or.b32  	%r1087, %r1236, %r1237;
	and.b32  	%r1088, %r1087, %r1238;
	and.b32  	%r1089, %r1236, %r1237;
	or.b32  	%r1090, %r1088, %r1089;
	shf.l.wrap.b32 	%r1091, %r1238, %r1238, 30;
	shf.l.wrap.b32 	%r1092, %r1238, %r1238, 19;
	xor.b32  	%r1093, %r1092, %r1091;
	shf.l.wrap.b32 	%r1094, %r1238, %r1238, 10;
	xor.b32  	%r1095, %r1093, %r1094;
	and.b32  	%r1096, %r1234, %r1235;
	not.b32 	%r1097, %r1235;
	and.b32  	%r1098, %r1233, %r1097;
	or.b32  	%r1099, %r1098, %r1096;
	shf.l.wrap.b32 	%r1100, %r1235, %r1235, 26;
	shf.l.wrap.b32 	%r1101, %r1235, %r1235, 21;
	xor.b32  	%r1102, %r1100, %r1101;
	shf.l.wrap.b32 	%r1103, %r1235, %r1235, 7;
	xor.b32  	%r1104, %r1102, %r1103;
	and.b16  	%rs142, %rs290, 255;
	cvt.u32.u16 	%r1105, %rs290;
	and.b32  	%r1106, %r1105, 255;
	mul.wide.u32 	%rd163, %r1106, 4;
	add.s64 	%rd164, %rd2, %rd163;
	ld.local.v4.u32 	{%r1107, %r1108, %r1109, %r1110}, [%rd164];
	add.s64 	%rd166, %rd165, %rd163;
	ld.const.u32 	%r1111, [%rd166];
	add.s32 	%r1112, %r1104, %r1107;
	add.s32 	%r1113, %r1112, %r1111;
	add.s32 	%r1114, %r1113, %r1099;
	add.s32 	%r1115, %r1114, %r1232;
	add.s32 	%r1116, %r1095, %r1090;
	add.s32 	%r99, %r1116, %r1115;
	add.s32 	%r1232, %r1115, %r1231;
	or.b32  	%r1117, %r1237, %r1238;
	and.b32  	%r1118, %r1117, %r99;
	and.b32  	%r1119, %r1237, %r1238;
	or.b32  	%r1120, %r1118, %r1119;
	shf.l.wrap.b32 	%r1121, %r99, %r99, 30;
	shf.l.wrap.b32 	%r1122, %r99, %r99, 19;
	xor.b32  	%r1123, %r1122, %r1121;
	shf.l.wrap.b32 	%r1124, %r99, %r99, 10;
	xor.b32  	%r1125, %r1123, %r1124;
	and.b32  	%r1126, %r1235, %r1232;
	not.b32 	%r1127, %r1232;
	and.b32  	%r1128, %r1234, %r1127;
	or.b32  	%r1129, %r1128, %r1126;
	shf.l.wrap.b32 	%r1130, %r1232, %r1232, 26;
	shf.l.wrap.b32 	%r1131, %r1232, %r1232, 21;
	xor.b32  	%r1132, %r1130, %r1131;
	shf.l.wrap.b32 	%r1133, %r1232, %r1232, 7;
	xor.b32  	%r1134, %r1132, %r1133;
	ld.const.u32 	%r1135, [%rd166+4];
	add.s32 	%r1136, %r1134, %r1108;
	add.s32 	%r1137, %r1136, %r1135;
	add.s32 	%r1138, %r1137, %r1129;
	add.s32 	%r1139, %r1138, %r1233;
	add.s32 	%r1140, %r1125, %r1120;
	add.s32 	%r101, %r1140, %r1139;
	add.s32 	%r1233, %r1139, %r1236;
	or.b32  	%r1141, %r1238, %r99;
	and.b32  	%r1142, %r1141, %r101;
	and.b32  	%r1143, %r1238, %r99;
	or.b32  	%r1144, %r1142, %r1143;
	shf.l.wrap.b32 	%r1145, %r101, %r101, 30;
	shf.l.wrap.b32 	%r1146, %r101, %r101, 19;
	xor.b32  	%r1147, %r1146, %r1145;
	shf.l.wrap.b32 	%r1148, %r101, %r101, 10;
	xor.b32  	%r1149, %r1147, %r1148;
	and.b32  	%r1150, %r1232, %r1233;
	not.b32 	%r1151, %r1233;
	and.b32  	%r1152, %r1235, %r1151;
	or.b32  	%r1153, %r1152, %r1150;
	shf.l.wrap.b32 	%r1154, %r1233, %r1233, 26;
	shf.l.wrap.b32 	%r1155, %r1233, %r1233, 21;
	xor.b32  	%r1156, %r1154, %r1155;
	shf.l.wrap.b32 	%r1157, %r1233, %r1233, 7;
	xor.b32  	%r1158, %r1156, %r1157;
	ld.const.u32 	%r1159, [%rd166+8];
	add.s32 	%r1160, %r1158, %r1109;
	add.s32 	%r1161, %r1160, %r1159;
	add.s32 	%r1162, %r1161, %r1153;
	add.s32 	%r1163, %r1162, %r1234;
	add.s32 	%r1164, %r1149, %r1144;
	add.s32 	%r103, %r1164, %r1163;
	add.s32 	%r1234, %r1163, %r1237;
	or.b32  	%r1165, %r99, %r101;
	and.b32  	%r1166, %r1165, %r103;
	and.b32  	%r1167, %r99, %r101;
	or.b32  	%r1168, %r1166, %r1167;
	shf.l.wrap.b32 	%r1169, %r103, %r103, 30;
	shf.l.wrap.b32 	%r1170, %r103, %r103, 19;
	xor.b32  	%r1171, %r1170, %r1169;
	shf.l.wrap.b32 	%r1172, %r103, %r103, 10;
	xor.b32  	%r1173, %r1171, %r1172;
	and.b32  	%r1174, %r1233, %r1234;
	not.b32 	%r1175, %r1234;
	and.b32  	%r1176, %r1232, %r1175;
	or.b32  	%r1177, %r1176, %r1174;
	shf.l.wrap.b32 	%r1178, %r1234, %r1234, 26;
	shf.l.wrap.b32 	%r1179, %r1234, %r1234, 21;
	xor.b32  	%r1180, %r1178, %r1179;
	shf.l.wrap.b32 	%r1181, %r1234, %r1234, 7;
	xor.b32  	%r1182, %r1180, %r1181;
	ld.const.u32 	%r1183, [%rd166+12];
	add.s32 	%r1184, %r1182, %r1110;
	add.s32 	%r1185, %r1184, %r1183;
	add.s32 	%r1186, %r1185, %r1177;
	add.s32 	%r1187, %r1186, %r1235;
	add.s32 	%r1188, %r1173, %r1168;
	add.s32 	%r105, %r1188, %r1187;
	add.s32 	%r1235, %r1187, %r1238;
	add.s16 	%rs290, %rs290, 4;
	setp.lt.u16 	%p31, %rs142, 60;
	mov.u32 	%r1231, %r99;
	mov.u32 	%r1236, %r101;
	mov.u32 	%r1237, %r103;
	mov.u32 	%r1238, %r105;
	@%p31 bra 	$L__BB1_47;
	add.s32 	%r107, %r83, %r105;
	add.s32 	%r108, %r84, %r103;
	add.s32 	%r109, %r85, %r101;
	add.s32 	%r110, %r86, %r99;
	add.s32 	%r111, %r87, %r1235;
	add.s32 	%r112, %r88, %r1234;
	add.s32 	%r113, %r89, %r1233;
	add.s32 	%r114, %r90, %r1232;
	shr.u32 	%r1189, %r107, 24;
	cvt.u16.u32 	%rs143, %r1189;
	ld.shared.u8 	%rs144, [_ZZ23find_password_optimizedxxPiPxPKcPKhE18shared_target_hash];
	setp.ne.s16 	%p32, %rs144, %rs143;
	@%p32 bra 	$L__BB1_52;
	cvt.u16.u32 	%rs145, %r114;
	and.b16  	%rs146, %rs145, 255;
	cvt.u16.u32 	%rs147, %r113;
	and.b16  	%rs148, %rs147, 255;
	cvt.u16.u32 	%rs149, %r112;
	and.b16  	%rs150, %rs149, 255;
	cvt.u16.u32 	%rs151, %r111;
	and.b16  	%rs152, %rs151, 255;
	cvt.u16.u32 	%rs153, %r110;
	and.b16  	%rs154, %rs153, 255;
	cvt.u16.u32 	%rs155, %r109;
	and.b16  	%rs156, %rs155, 255;
	cvt.u16.u32 	%rs157, %r108;
	and.b16  	%rs158, %rs157, 255;
	cvt.u16.u32 	%rs159, %r107;
	and.b16  	%rs160, %rs159, 255;
	shr.u16 	%rs161, %rs145, 8;
	shr.u16 	%rs162, %rs147, 8;
	shr.u16 	%rs163, %rs149, 8;
	shr.u16 	%rs164, %rs151, 8;
	shr.u16 	%rs165, %rs153, 8;
	shr.u16 	%rs166, %rs155, 8;
	shr.u16 	%rs167, %rs157, 8;
	shr.u16 	%rs168, %rs159, 8;
	{ .reg .b16 tmp; mov.b32 {tmp, %rs169}, %r114; }
	and.b16  	%rs170, %rs169, 255;
	{ .reg .b16 tmp; mov.b32 {tmp, %rs171}, %r113; }
	and.b16  	%rs172, %rs171, 255;
	{ .reg .b16 tmp; mov.b32 {tmp, %rs173}, %r112; }
	and.b16  	%rs174, %rs173, 255;
	{ .reg .b16 tmp; mov.b32 {tmp, %rs175}, %r111; }
	and.b16  	%rs176, %rs175, 255;
	{ .reg .b16 tmp; mov.b32 {tmp, %rs177}, %r110; }
	and.b16  	%rs178, %rs177, 255;
	{ .reg .b16 tmp; mov.b32 {tmp, %rs179}, %r109; }
	and.b16  	%rs180, %rs179, 255;
	{ .reg .b16 tmp; mov.b32 {tmp, %rs181}, %r108; }
	and.b16  	%rs182, %rs181, 255;
	shr.u32 	%r1190, %r114, 24;
	cvt.u16.u32 	%rs183, %r1190;
	shr.u32 	%r1191, %r113, 24;
	cvt.u16.u32 	%rs184, %r1191;
	shr.u32 	%r1192, %r112, 24;
	cvt.u16.u32 	%rs185, %r1192;
	shr.u32 	%r1193, %r111, 24;
	cvt.u16.u32 	%rs186, %r1193;
	shr.u32 	%r1194, %r110, 24;
	cvt.u16.u32 	%rs187, %r1194;
	shr.u32 	%r1195, %r109, 24;
	cvt.u16.u32 	%rs188, %r1195;
	shr.u32 	%r1196, %r108, 24;
	cvt.u16.u32 	%rs189, %r1196;
	{ .reg .b16 tmp; mov.b32 {tmp, %rs190}, %r107; }
	and.b16  	%rs191, %rs190, 255;
	ld.shared.u8 	%rs192, [_ZZ23find_password_optimizedxxPiPxPKcPKhE18shared_target_hash+1];
	setp.ne.s16 	%p33, %rs192, %rs191;
	ld.shared.u8 	%rs193, [_ZZ23find_password_optimizedxxPiPxPKcPKhE18shared_target_hash+2];
	setp.ne.s16 	%p34, %rs193, %rs168;
	or.pred  	%p35, %p33, %p34;
	ld.shared.u8 	%rs196, [_ZZ23find_password_optimizedxxPiPxPKcPKhE18shared_target_hash+3];
	setp.ne.s16 	%p36, %rs196, %rs160;
	or.pred  	%p37, %p35, %p36;
	ld.shared.u8 	%rs199, [_ZZ23find_password_optimizedxxPiPxPKcPKhE18shared_target_hash+4];
	setp.ne.s16 	%p38, %rs199, %rs189;
	or.pred  	%p39, %p37, %p38;
	ld.shared.u8 	%rs202, [_ZZ23find_password_optimizedxxPiPxPKcPKhE18shared_target_hash+5];
	setp.ne.s16 	%p40, %rs202, %rs182;
	or.pred  	%p41, %p39, %p40;
	ld.shared.u8 	%rs205, [_ZZ23find_password_optimizedxxPiPxPKcPKhE18shared_target_hash+6];
	setp.ne.s16 	%p42, %rs205, %rs167;
	or.pred  	%p43, %p41, %p42;
	ld.shared.u8 	%rs208, [_ZZ23find_password_optimizedxxPiPxPKcPKhE18shared_target_hash+7];
	setp.ne.s16 	%p44, %rs208, %rs158;
	or.pred  	%p45, %p43, %p44;
	ld.shared.u8 	%rs211, [_ZZ23find_password_optimizedxxPiPxPKcPKhE18shared_target_hash+8];
	setp.ne.s16 	%p46, %rs211, %rs188;
	or.pred  	%p47, %p45, %p46;
	ld.shared.u8 	%rs214, [_ZZ23find_password_optimizedxxPiPxPKcPKhE18shared_target_hash+9];
	setp.ne.s16 	%p48, %rs214, %rs180;
	or.pred  	%p49, %p47, %p48;
	ld.shared.u8 	%rs217, [_ZZ23find_password_optimizedxxPiPxPKcPKhE18shared_target_hash+10];
	setp.ne.s16 	%p50, %rs217, %rs166;
	or.pred  	%p51, %p49, %p50;
	ld.shared.u8 	%rs220, [_ZZ23find_password_optimizedxxPiPxPKcPKhE18shared_target_hash+11];
	setp.ne.s16 	%p52, %rs220, %rs156;
	or.pred  	%p53, %p51, %p52;
	ld.shared.u8 	%rs223, [_ZZ23find_password_optimizedxxPiPxPKcPKhE18shared_target_hash+12];
	setp.ne.s16 	%p54, %rs223, %rs187;
	or.pred  	%p55, %p53, %p54;
	ld.shared.u8 	%rs226, [_ZZ23find_password_optimizedxxPiPxPKcPKhE18shared_target_hash+13];
	setp.ne.s16 	%p56, %rs226, %rs178;
	or.pred  	%p57, %p55, %p56;
	ld.shared.u8 	%rs229, [_ZZ23find_password_optimizedxxPiPxPKcPKhE18shared_target_hash+14];
	setp.ne.s16 	%p58, %rs229, %rs165;
	or.pred  	%p59, %p57, %p58;
	ld.shared.u8 	%rs232, [_ZZ23find_password_optimizedxxPiPxPKcPKhE18shared_target_hash+15];
	setp.ne.s16 	%p60, %rs232, %rs154;
	or.pred  	%p61, %p59, %p60;
	ld.shared.u8 	%rs235, [_ZZ23find_password_optimizedxxPiPxPKcPKhE18shared_target_hash+16];
	setp.ne.s16 	%p62, %rs235, %rs186;
	or.pred  	%p63, %p61, %p62;
	ld.shared.u8 	%rs238, [_ZZ23find_password_optimizedxxPiPxPKcPKhE18shared_target_hash+17];
	setp.ne.s16 	%p64, %rs238, %rs176;
	or.pred  	%p65, %p63, %p64;
	ld.shared.u8 	%rs241, [_ZZ23find_password_optimizedxxPiPxPKcPKhE18shared_target_hash+18];
	setp.ne.s16 	%p66, %rs241, %rs164;
	or.pred  	%p67, %p65, %p66;
	ld.shared.u8 	%rs244, [_ZZ23find_password_optimizedxxPiPxPKcPKhE18shared_target_hash+19];
	setp.ne.s16 	%p68, %rs244, %rs152;
	or.pred  	%p69, %p67, %p68;
	ld.shared.u8 	%rs247, [_ZZ23find_password_optimizedxxPiPxPKcPKhE18shared_target_hash+20];
	setp.ne.s16 	%p70, %rs247, %rs185;
	or.pred  	%p71, %p69, %p70;
	ld.shared.u8 	%rs250, [_ZZ23find_password_optimizedxxPiPxPKcPKhE18shared_target_hash+21];
	setp.ne.s16 	%p72, %rs250, %rs174;
	or.pred  	%p73, %p71, %p72;
	ld.shared.u8 	%rs253, [_ZZ23find_password_optimizedxxPiPxPKcPKhE18shared_target_hash+22];
	setp.ne.s16 	%p74, %rs253, %rs163;
	or.pred  	%p75, %p73, %p74;
	ld.shared.u8 	%rs256, [_ZZ23find_password_optimizedxxPiPxPKcPKhE18shared_target_hash+23];
	setp.ne.s16 	%p76, %rs256, %rs150;
	or.pred  	%p77, %p75, %p76;
	ld.shared.u8 	%rs259, [_ZZ23find_password_optimizedxxPiPxPKcPKhE18shared_target_hash+24];
	setp.ne.s16 	%p78, %rs259, %rs184;
	or.pred  	%p79, %p77, %p78;
	ld.shared.u8 	%rs262, [_ZZ23find_password_optimizedxxPiPxPKcPKhE18shared_target_hash+25];
	setp.ne.s16 	%p80, %rs262, %rs172;
	or.pred  	%p81, %p79, %p80;
	ld.shared.u8 	%rs265, [_ZZ23find_password_optimizedxxPiPxPKcPKhE18shared_target_hash+26];
	setp.ne.s16 	%p82, %rs265, %rs162;
	or.pred  	%p83, %p81, %p82;
	ld.shared.u8 	%rs268, [_ZZ23find_password_optimizedxxPiPxPKcPKhE18shared_target_hash+27];
	setp.ne.s16 	%p84, %rs268, %rs148;
	or.pred  	%p85, %p83, %p84;
	ld.shared.u8 	%rs271, [_ZZ23find_password_optimizedxxPiPxPKcPKhE18shared_target_hash+28];
	setp.ne.s16 	%p86, %rs271, %rs183;
	or.pred  	%p87, %p85, %p86;
	ld.shared.u8 	%rs274, [_ZZ23find_password_optimizedxxPiPxPKcPKhE18shared_target_hash+29];
	setp.ne.s16 	%p88, %rs274, %rs170;
	or.pred  	%p89, %p87, %p88;
	ld.shared.u8 	%rs277, [_ZZ23find_password_optimizedxxPiPxPKcPKhE18shared_target_hash+30];
	setp.ne.s16 	%p90, %rs277, %rs161;
	or.pred  	%p91, %p89, %p90;
	ld.shared.u8 	%rs280, [_ZZ23find_password_optimizedxxPiPxPKcPKhE18shared_target_hash+31];
	setp.ne.s16 	%p92, %rs280, %rs146;
	or.pred  	%p93, %p91, %p92;
	@%p93 bra 	$L__BB1_52;
	ld.param.u64 	%rd169, [_Z23find_password_optimizedxxPiPxPKcPKh_param_2];
	cvta.to.global.u64 	%rd167, %rd169;
	atom.global.exch.b32 	%r1197, [%rd167], 1;
	setp.ne.s32 	%p94, %r1197, 0;
	@%p94 bra 	$L__BB1_52;
	ld.param.u64 	%rd170, [_Z23find_password_optimizedxxPiPxPKcPKh_param_3];
	cvta.to.global.u64 	%rd168, %rd170;
	st.global.u64 	[%rd168], %rd6;
$L__BB1_52:
	ret;

}


// ===== COMPILED SASS (sm_100) =====

	.target	sm_100

	.elftype	@"ET_EXEC"


//--------------------- .note.nv.tkinfo           --------------------------
	.section	.note.nv.tkinfo,"",@"SHT_NOTE"
	.sectionflags	@"SHF_NOTE_NV_TKINFO"
	.tkinfo
        /*0018*/ 	.word	0x00000002
        /*0030*/ 	.string	""
        /*0030*/ 	.string	"ptxas"
        /*0030*/ 	.string	"Cuda compilation tools, release 13.0, V13.0.88"
        /*0030*/ 	.string	"Build cuda_13.0.r13.0/compiler.36424714_0"
        /*0030*/ 	.string	"-arch sm_100 -m 64 "



//--------------------- .note.nv.cuinfo           --------------------------
	.section	.note.nv.cuinfo,"",@"SHT_NOTE"
	.sectionflags	@"SHF_NOTE_NV_CUINFO"
        /*0018*/ 	.short	0x0002
        /*001a*/ 	.short	0x0064
        /*001c*/ 	.short	0x0082
	.zero		2


//--------------------- .nv.info                  --------------------------
	.section	.nv.info,"",@"SHT_CUDA_INFO"
	.align	4


	//----- nvinfo : EIATTR_REGCOUNT
	.align		4
        /*0000*/ 	.byte	0x04, 0x2f
        /*0002*/ 	.short	(.L_3 - .L_2)
	.align		4
.L_2:
        /*0004*/ 	.word	index@(_Z13find_passwordxxPiPxPKcPKh)
        /*0008*/ 	.word	0x00000025


	//----- nvinfo : EIATTR_FRAME_SIZE
	.align		4
.L_3:
        /*000c*/ 	.byte	0x04, 0x11
        /*000e*/ 	.short	(.L_5 - .L_4)
	.align		4
.L_4:
        /*0010*/ 	.word	index@(_Z13find_passwordxxPiPxPKcPKh)
        /*0014*/ 	.word	0x00000190


	//----- nvinfo : EIATTR_REGCOUNT
	.align		4
.L_5:
        /*0018*/ 	.byte	0x04, 0x2f
        /*001a*/ 	.short	(.L_7 - .L_6)
	.align		4
.L_6:
        /*001c*/ 	.word	index@(_Z23find_password_optimizedxxPiPxPKcPKh)
        /*0020*/ 	.word	0x00000025


	//----- nvinfo : EIATTR_FRAME_SIZE
	.align		4
.L_7:
        /*0024*/ 	.byte	0x04, 0x11
        /*0026*/ 	.short	(.L_9 - .L_8)
	.align		4
.L_8:
        /*0028*/ 	.word	index@(_Z23find_password_optimizedxxPiPxPKcPKh)
        /*002c*/ 	.word	0x00000190


	//----- nvinfo : EIATTR_MIN_STACK_SIZE
	.align		4
.L_9:
        /*0030*/ 	.byte	0x04, 0x12
        /*0032*/ 	.short	(.L_11 - .L_10)
	.align		4
.L_10:
        /*0034*/ 	.word	index@(_Z23find_password_optimizedxxPiPxPKcPKh)
        /*0038*/ 	.word	0x00000190


	//----- nvinfo : EIATTR_MIN_STACK_SIZE
	.align		4
.L_11:
        /*003c*/ 	.byte	0x04, 0x12
        /*003e*/ 	.short	(.L_13 - .L_12)
	.align		4
.L_12:
        /*0040*/ 	.word	index@(_Z13find_passwordxxPiPxPKcPKh)
        /*0044*/ 	.word	0x00000190
.L_13:


//--------------------- .nv.compat                --------------------------
	.section	.nv.compat,"",@"SHT_CUDA_COMPAT_INFO"
	.align	4
        /*0000*/ 	.byte	0x02, 0x09, 0x00, 0x00, 0x02, 0x02, 0x01, 0x00, 0x02, 0x05, 0x05, 0x00, 0x03, 0x07, 0x01, 0x01
        /*0010*/ 	.byte	0x02, 0x03, 0x00, 0x00, 0x02, 0x06, 0x01, 0x00, 0x04, 0x0b, 0x08, 0x00, 0x09, 0x00, 0x00, 0x00
        /*0020*/ 	.byte	0x00, 0x00, 0x00, 0x00


//--------------------- .nv.info._Z23find_password_optimizedxxPiPxPKcPKh --------------------------
	.section	.nv.info._Z23find_password_optimizedxxPiPxPKcPKh,"",@"SHT_CUDA_INFO"
	.sectionflags	@""
	.align	4


	//----- nvinfo : EIATTR_CUDA_API_VERSION
	.align		4
        /*0000*/ 	.byte	0x04, 0x37
        /*0002*/ 	.short	(.L_15 - .L_14)
.L_14:
        /*0004*/ 	.word	0x00000082


	//----- nvinfo : EIATTR_KPARAM_INFO
	.align		4
.L_15:
        /*0008*/ 	.byte	0x04, 0x17
        /*000a*/ 	.short	(.L_17 - .L_16)
.L_16:
        /*000c*/ 	.word	0x00000000
        /*0010*/ 	.short	0x0005
        /*0012*/ 	.short	0x0028
        /*0014*/ 	.byte	0x00, 0xf5, 0x21, 0x00


	//----- nvinfo : EIATTR_KPARAM_INFO
	.align		4
.L_17:
        /*0018*/ 	.byte	0x04, 0x17
        /*001a*/ 	.short	(.L_19 - .L_18)
.L_18:
        /*001c*/ 	.word	0x00000000
        /*0020*/ 	.short	0x0004
        /*0022*/ 	.short	0x0020
        /*0024*/ 	.byte	0x00, 0xf5, 0x21, 0x00


	//----- nvinfo : EIATTR_KPARAM_INFO
	.align		4
.L_19:
        /*0028*/ 	.byte	0x04, 0x17
        /*002a*/ 	.short	(.L_21 - .L_20)
.L_20:
        /*002c*/ 	.word	0x00000000
        /*0030*/ 	.short	0x0003
        /*0032*/ 	.short	0x0018
        /*0034*/ 	.byte	0x00, 0xf5, 0x21, 0x00


	//----- nvinfo : EIATTR_KPARAM_INFO
	.align		4
.L_21:
        /*0038*/ 	.byte	0x04, 0x17
        /*003a*/ 	.short	(.L_23 - .L_22)
.L_22:
        /*003c*/ 	.word	0x00000000
        /*0040*/ 	.short	0x0002
        /*0042*/ 	.short	0x0010
        /*0044*/ 	.byte	0x00, 0xf5, 0x21, 0x00


	//----- nvinfo : EIATTR_KPARAM_INFO
	.align		4
.L_23:
        /*0048*/ 	.byte	0x04, 0x17
        /*004a*/ 	.short	(.L_25 - .L_24)
.L_24:
        /*004c*/ 	.word	0x00000000
        /*0050*/ 	.short	0x0001
        /*0052*/ 	.short	0x0008
        /*0054*/ 	.byte	0x00, 0xf0, 0x21, 0x00


	//----- nvinfo : EIATTR_KPARAM_INFO
	.align		4
.L_25:
        /*0058*/ 	.byte	0x04, 0x17
        /*005a*/ 	.short	(.L_27 - .L_26)
.L_26:
        /*005c*/ 	.word	0x00000000
        /*0060*/ 	.short	0x0000
        /*0062*/ 	.short	0x0000
        /*0064*/ 	.byte	0x00, 0xf0, 0x21, 0x00


	//----- nvinfo : EIATTR_SPARSE_MMA_MASK
	.align		4
.L_27:
        /*0068*/ 	.byte	0x03, 0x50
        /*006a*/ 	.short	0x0000


	//----- nvinfo : EIATTR_MAXREG_COUNT
	.align		4
        /*006c*/ 	.byte	0x03, 0x1b
        /*006e*/ 	.short	0x00ff


	//----- nvinfo : EIATTR_NUM_BARRIERS
	.align		4
        /*0070*/ 	.byte	0x02, 0x4c
        /*0072*/ 	.byte	0x01
	.zero		1


	//----- nvinfo : EIATTR_MERCURY_ISA_VERSION
	.align		4
        /*0074*/ 	.byte	0x03, 0x5f
        /*0076*/ 	.short	0x0101


	//----- nvinfo : EIATTR_VRC_CTA_INIT_COUNT
	.align		4
        /*0078*/ 	.byte	0x02, 0x4a
	.zero		1
	.zero		1


	//----- nvinfo : EIATTR_EXIT_INSTR_OFFSETS
	.align		4
        /*007c*/ 	.byte	0x04, 0x1c
        /*007e*/ 	.short	(.L_29 - .L_28)


	//   ....[0]....
.L_28:
        /*0080*/ 	.word	0x00000180


	//   ....[1]....
        /*0084*/ 	.word	0x00005080


	//   ....[2]....
        /*0088*/ 	.word	0x00005920


	//   ....[3]....
        /*008c*/ 	.word	0x00005970


	//   ....[4]....
        /*0090*/ 	.word	0x000059a0


	//----- nvinfo : EIATTR_CRS_STACK_SIZE
	.align		4
.L_29:
        /*0094*/ 	.byte	0x04, 0x1e
        /*0096*/ 	.short	(.L_31 - .L_30)
.L_30:
        /*0098*/ 	.word	0x00000000


	//----- nvinfo : EIATTR_CBANK_PARAM_SIZE
	.align		4
.L_31:
        /*009c*/ 	.byte	0x03, 0x19
        /*009e*/ 	.short	0x0030


	//----- nvinfo : EIATTR_PARAM_CBANK
	.align		4
        /*00a0*/ 	.byte	0x04, 0x0a
        /*00a2*/ 	.short	(.L_33 - .L_32)
	.align		4
.L_32:
        /*00a4*/ 	.word	index@(.nv.constant0._Z23find_password_optimizedxxPiPxPKcPKh)
        /*00a8*/ 	.short	0x0380
        /*00aa*/ 	.short	0x0030


	//----- nvinfo : EIATTR_SW_WAR
	.align		4
.L_33:
        /*00ac*/ 	.byte	0x04, 0x36
        /*00ae*/ 	.short	(.L_35 - .L_34)
.L_34:
        /*00b0*/ 	.word	0x00000008
.L_35:


//--------------------- .nv.info._Z13find_passwordxxPiPxPKcPKh --------------------------
	.section	.nv.info._Z13find_passwordxxPiPxPKcPKh,"",@"SHT_CUDA_INFO"
	.sectionflags	@""
	.align	4


	//----- nvinfo : EIATTR_CUDA_API_VERSION
	.align		4
        /*0000*/ 	.byte	0x04, 0x37
        /*0002*/ 	.short	(.L_37 - .L_36)
.L_36:
        /*0004*/ 	.word	0x00000082


	//----- nvinfo : EIATTR_KPARAM_INFO
	.align		4
.L_37:
        /*0008*/ 	.byte	0x04, 0x17
        /*000a*/ 	.short	(.L_39 - .L_38)
.L_38:
        /*000c*/ 	.word	0x00000000
        /*0010*/ 	.short	0x0005
        /*0012*/ 	.short	0x0028
        /*0014*/ 	.byte	0x00, 0xf5, 0x21, 0x00


	//----- nvinfo : EIATTR_KPARAM_INFO
	.align		4
.L_39:
        /*0018*/ 	.byte	0x04, 0x17
        /*001a*/ 	.short	(.L_41 - .L_40)
.L_40:
        /*001c*/ 	.word	0x00000000
        /*0020*/ 	.short	0x0004
        /*0022*/ 	.short	0x0020
        /*0024*/ 	.byte	0x00, 0xf5, 0x21, 0x00


	//----- nvinfo : EIATTR_KPARAM_INFO
	.align		4
.L_41:
        /*0028*/ 	.byte	0x04, 0x17
        /*002a*/ 	.short	(.L_43 - .L_42)
.L_42:
        /*002c*/ 	.word	0x00000000
        /*0030*/ 	.short	0x0003
        /*0032*/ 	.short	0x0018
        /*0034*/ 	.byte	0x00, 0xf5, 0x21, 0x00


	//----- nvinfo : EIATTR_KPARAM_INFO
	.align		4
.L_43:
        /*0038*/ 	.byte	0x04, 0x17
        /*003a*/ 	.short	(.L_45 - .L_44)
.L_44:
        /*003c*/ 	.word	0x00000000
        /*0040*/ 	.short	0x0002
        /*0042*/ 	.short	0x0010
        /*0044*/ 	.byte	0x00, 0xf5, 0x21, 0x00


	//----- nvinfo : EIATTR_KPARAM_INFO
	.align		4
.L_45:
        /*0048*/ 	.byte	0x04, 0x17
        /*004a*/ 	.short	(.L_47 - .L_46)
.L_46:
        /*004c*/ 	.word	0x00000000
        /*0050*/ 	.short	0x0001
        /*0052*/ 	.short	0x0008
        /*0054*/ 	.byte	0x00, 0xf0, 0x21, 0x00


	//----- nvinfo : EIATTR_KPARAM_INFO
	.align		4
.L_47:
        /*0058*/ 	.byte	0x04, 0x17
        /*005a*/ 	.short	(.L_49 - .L_48)
.L_48:
        /*005c*/ 	.word	0x00000000
        /*0060*/ 	.short	0x0000
        /*0062*/ 	.short	0x0000
        /*0064*/ 	.byte	0x00, 0xf0, 0x21, 0x00


	//----- nvinfo : EIATTR_SPARSE_MMA_MASK
	.align		4
.L_49:
        /*0068*/ 	.byte	0x03, 0x50
        /*006a*/ 	.short	0x0000


	//----- nvinfo : EIATTR_MAXREG_COUNT
	.align		4
        /*006c*/ 	.byte	0x03, 0x1b
        /*006e*/ 	.short	0x00ff


	//----- nvinfo : EIATTR_MERCURY_ISA_VERSION
	.align		4
        /*0070*/ 	.byte	0x03, 0x5f
        /*0072*/ 	.short	0x0101


	//----- nvinfo : EIATTR_VRC_CTA_INIT_COUNT
	.align		4
        /*0074*/ 	.byte	0x02, 0x4a
	.zero		1
	.zero		1


	//----- nvinfo : EIATTR_EXIT_INSTR_OFFSETS
	.align		4
        /*0078*/ 	.byte	0x04, 0x1c
        /*007a*/ 	.short	(.L_51 - .L_50)


	//   ....[0]....
.L_50:
        /*007c*/ 	.word	0x000000b0


	//   ....[1]....
        /*0080*/ 	.word	0x00004fb0


	//   ....[2]....
        /*0084*/ 	.word	0x00005000


	//   ....[3]....
        /*0088*/ 	.word	0x00005060


	//   ....[4]....
        /*008c*/ 	.word	0x000050a0


	//   ....[5]....
        /*0090*/ 	.word	0x00005100


	//   ....[6]....
        /*0094*/ 	.word	0x00005150


	//   ....[7]....
        /*0098*/ 	.word	0x000051b0


	//   ....[8]....
        /*009c*/ 	.word	0x000051f0


	//   ....[9]....
        /*00a0*/ 	.word	0x00005250


	//   ....[10]....
        /*00a4*/ 	.word	0x000052a0


	//   ....[11]....
        /*00a8*/ 	.word	0x00005300


	//   ....[12]....
        /*00ac*/ 	.word	0x00005340


	//   ....[13]....
        /*00b0*/ 	.word	0x000053a0


	//   ....[14]....
        /*00b4*/ 	.word	0x000053f0


	//   ....[15]....
        /*00b8*/ 	.word	0x00005450


	//   ....[16]....
        /*00bc*/ 	.word	0x00005490


	//   ....[17]....
        /*00c0*/ 	.word	0x000054f0


	//   ....[18]....
        /*00c4*/ 	.word	0x00005540


	//   ....[19]....
        /*00c8*/ 	.word	0x000055a0


	//   ....[20]....
        /*00cc*/ 	.word	0x000055e0


	//   ....[21]....
        /*00d0*/ 	.word	0x00005640


	//   ....[22]....
        /*00d4*/ 	.word	0x00005690


	//   ....[23]....
        /*00d8*/ 	.word	0x000056f0


	//   ....[24]....
        /*00dc*/ 	.word	0x00005730


	//   ....[25]....
        /*00e0*/ 	.word	0x00005790


	//   ....[26]....
        /*00e4*/ 	.word	0x000057e0


	//   ....[27]....
        /*00e8*/ 	.word	0x00005840


	//   ....[28]....
        /*00ec*/ 	.word	0x00005880


	//   ....[29]....
        /*00f0*/ 	.word	0x000058e0


	//   ....[30]....
        /*00f4*/ 	.word	0x00005930


	//   ....[31]....
        /*00f8*/ 	.word	0x00005990


	//   ....[32]....
        /*00fc*/ 	.word	0x000059d0


	//   ....[33]....
        /*0100*/ 	.word	0x00005a20


	//   ....[34]....
        /*0104*/ 	.word	0x00005a50


	//----- nvinfo : EIATTR_CRS_STACK_SIZE
	.align		4
.L_51:
        /*0108*/ 	.byte	0x04, 0x1e
        /*010a*/ 	.short	(.L_53 - .L_52)
.L_52:
        /*010c*/ 	.word	0x00000000


	//----- nvinfo : EIATTR_CBANK_PARAM_SIZE
	.align		4
.L_53:
        /*0110*/ 	.byte	0x03, 0x19
        /*0112*/ 	.short	0x0030


	//----- nvinfo : EIATTR_PARAM_CBANK
	.align		4
        /*0114*/ 	.byte	0x04, 0x0a
        /*0116*/ 	.short	(.L_55 - .L_54)
	.align		4
.L_54:
        /*0118*/ 	.word	index@(.nv.constant0._Z13find_passwordxxPiPxPKcPKh)
        /*011c*/ 	.short	0x0380
        /*011e*/ 	.short	0x0030


	//----- nvinfo : EIATTR_SW_WAR
	.align		4
.L_55:
        /*0120*/ 	.byte	0x04, 0x36
        /*0122*/ 	.short	(.L_57 - .L_56)
.L_56:
        /*0124*/ 	.word	0x00000008
.L_57:


//--------------------- .nv.callgraph             --------------------------
	.section	.nv.callgraph,"",@"SHT_CUDA_CALLGRAPH"
	.align	4
	.sectionentsize	8
	.align		4
        /*0000*/ 	.word	0x00000000
	.align		4
        /*0004*/ 	.word	0xffffffff
	.align		4
        /*0008*/ 	.word	0x00000000
	.align		4
        /*000c*/ 	.word	0xfffffffe
	.align		4
        /*0010*/ 	.word	0x00000000
	.align		4
        /*0014*/ 	.word	0xfffffffd
	.align		4
        /*0018*/ 	.word	0x00000000
	.align		4
        /*001c*/ 	.word	0xfffffffc


//--------------------- .nv.constant3             --------------------------
	.section	.nv.constant3,"a",@progbits
	.align	4
.nv.constant3:
	.type		K,@object
	.size		K,(charset - K)
K:
        /*0000*/ 	.byte	0x98, 0x2f, 0x8a, 0x42, 0x91, 0x44, 0x37, 0x71, 0xcf, 0xfb, 0xc0, 0xb5, 0xa5, 0xdb, 0xb5, 0xe9
        /* <DEDUP_REMOVED lines=15> */
	.type		charset,@object
	.size		charset,(.L_1 - charset)
charset:
        /*0100*/ 	.byte	0x61, 0x62, 0x63, 0x64, 0x65, 0x66, 0x67, 0x68, 0x69, 0x6a, 0x6b, 0x6c, 0x6d, 0x6e, 0x6f, 0x70
        /*0110*/ 	.byte	0x71, 0x72, 0x73, 0x74, 0x75, 0x76, 0x77, 0x78, 0x79, 0x7a, 0x41, 0x42, 0x43, 0x44, 0x45, 0x46
        /*0120*/ 	.byte	0x47, 0x48, 0x49, 0x4a, 0x4b, 0x4c, 0x4d, 0x4e, 0x4f, 0x50, 0x51, 0x52, 0x53, 0x54, 0x55, 0x56
        /*0130*/ 	.byte	0x57, 0x58, 0x59, 0x5a, 0x30, 0x31, 0x32, 0x33, 0x34, 0x35, 0x36, 0x37, 0x38, 0x39, 0x00
.L_1:


//--------------------- .text._Z23find_password_optimizedxxPiPxPKcPKh --------------------------
	.section	.text._Z23find_password_optimizedxxPiPxPKcPKh,"ax",@progbits
	.align	128
        .global         _Z23find_password_optimizedxxPiPxPKcPKh
        .type           _Z23find_password_optimizedxxPiPxPKcPKh,@function
        .size           _Z23find_password_optimizedxxPiPxPKcPKh,(.L_x_70 - _Z23find_password_optimizedxxPiPxPKcPKh)
        .other          _Z23find_password_optimizedxxPiPxPKcPKh,@"STO_CUDA_ENTRY STV_DEFAULT"
_Z23find_password_optimizedxxPiPxPKcPKh:
.text._Z23find_password_optimizedxxPiPxPKcPKh:
[----:B------:R-:W0:Y:S01]  /*0000*/  LDC R1, c[0x0][0x37c] ;  /* 0x0000df00ff017b82 */ /* 0x000e220000000800 */
[----:B------:R-:W1:Y:S01]  /*0010*/  S2R R7, SR_TID.X ;  /* 0x0000000000077919 */ /* 0x000e620000002100 */
[----:B------:R-:W2:Y:S06]  /*0020*/  LDCU.64 UR6, c[0x0][0x358] ;  /* 0x00006b00ff0677ac */ /* 0x000eac0008000a00 */
[----:B------:R-:W3:Y:S01]  /*0030*/  S2UR UR4, SR_CTAID.X ;  /* 0x00000000000479c3 */ /* 0x000ee20000002500 */
[----:B0-----:R-:W-:Y:S01]  /*0040*/  VIADD R1, R1, 0xfffffe70 ;  /* 0xfffffe7001017836 */ /* 0x001fe20000000000 */
[----:B------:R-:W0:Y:S01]  /*0050*/  LDCU.64 UR8, c[0x0][0x380] ;  /* 0x00007000ff0877ac */ /* 0x000e220008000a00 */
[----:B------:R-:W4:Y:S01]  /*0060*/  LDCU.64 UR10, c[0x0][0x388] ;  /* 0x00007100ff0a77ac */ /* 0x000f220008000a00 */
[----:B-1----:R-:W-:-:S13]  /*0070*/  ISETP.GT.U32.AND P1, PT, R7, 0x1f, PT ;  /* 0x0000001f0700780c */ /* 0x002fda0003f24070 */
[----:B------:R-:W1:Y:S02]  /*0080*/  @!P1 LDC.64 R2, c[0x0][0x3a8] ;  /* 0x0000ea00ff029b82 */ /* 0x000e640000000a00 */
[----:B-1----:R-:W-:-:S05]  /*0090*/  @!P1 IADD3 R2, P0, PT, R7, R2, RZ ;  /* 0x0000000207029210 */ /* 0x002fca0007f1e0ff */
[----:B------:R-:W-:-:S05]  /*00a0*/  @!P1 IMAD.X R3, RZ, RZ, R3, P0 ;  /* 0x000000ffff039224 */ /* 0x000fca00000e0603 */
[----:B--2---:R1:W2:Y:S01]  /*00b0*/  @!P1 LDG.E.U8 R2, desc[UR6][R2.64] ;  /* 0x0000000602029981 */ /* 0x0042a2000c1e1100 */
[----:B------:R-:W3:Y:S01]  /*00c0*/  LDC R22, c[0x0][0x360] ;  /* 0x0000d800ff167b82 */ /* 0x000ee20000000800 */
[----:B------:R-:W-:Y:S01]  /*00d0*/  @!P1 MOV R0, 0x400 ;  /* 0x0000040000009802 */ /* 0x000fe20000000f00 */
[----:B------:R-:W5:Y:S01]  /*00e0*/  @!P1 S2R R5, SR_CgaCtaId ;  /* 0x0000000000059919 */ /* 0x000f620000008800 */
[----:B---3--:R-:W-:-:S05]  /*00f0*/  IMAD R22, R22, UR4, R7 ;  /* 0x0000000416167c24 */ /* 0x008fca000f8e0207 */
[----:B0-----:R-:W-:-:S05]  /*0100*/  IADD3 R22, P0, PT, R22, UR8, RZ ;  /* 0x0000000816167c10 */ /* 0x001fca000ff1e0ff */
[----:B------:R-:W-:Y:S01]  /*0110*/  IMAD.X R23, RZ, RZ, UR9, P0 ;  /* 0x00000009ff177e24 */ /* 0x000fe200080e06ff */
[----:B-----5:R-:W-:Y:S02]  /*0120*/  @!P1 LEA R0, R5, R0, 0x18 ;  /* 0x0000000005009211 */ /* 0x020fe400078ec0ff */
[----:B----4-:R-:W-:-:S03]  /*0130*/  ISETP.GE.U32.AND P0, PT, R22, UR10, PT ;  /* 0x0000000a16007c0c */ /* 0x010fc6000bf06070 */
[----:B-1----:R-:W-:Y:S01]  /*0140*/  @!P1 IMAD.IADD R3, R0, 0x1, R7 ;  /* 0x0000000100039824 */ /* 0x002fe200078e0207 */
[----:B------:R-:W-:-:S04]  /*0150*/  ISETP.GE.AND.EX P0, PT, R23, UR11, PT, P0 ;  /* 0x0000000b17007c0c */ /* 0x000fc8000bf06300 */
[----:B--2---:R0:W-:Y:S01]  /*0160*/  @!P1 STS.U8 [R3], R2 ;  /* 0x0000000203009388 */ /* 0x0041e20000000000 */
[----:B------:R-:W-:Y:S08]  /*0170*/  BAR.SYNC.DEFER_BLOCKING 0x0 ;  /* 0x0000000000007b1d */ /* 0x000ff00000010000 */
[----:B------:R-:W-:Y:S05]  /*0180*/  @P0 EXIT ;  /* 0x000000000000094d */ /* 0x000fea0003800000 */
[----:B------:R-:W1:Y:S02]  /*0190*/  LDC.64 R18, c[0x0][0x3a0] ;  /* 0x0000e800ff127b82 */ /* 0x000e640000000a00 */
[----:B-1----:R1:W2:Y:S01]  /*01a0*/  LDG.E.U8 R18, desc[UR6][R18.64] ;  /* 0x0000000612127981 */ /* 0x0022a2000c1e1100 */
[----:B------:R-:W-:-:S04]  /*01b0*/  IMAD.WIDE.U32 R4, R23, -0x5ed5a4e5, RZ ;  /* 0xa12a5b1b17047825 */ /* 0x000fc800078e00ff */
[----:B0-----:R-:W-:-:S04]  /*01c0*/  IMAD.WIDE.U32 R2, R23, 0x10842109, RZ ;  /* 0x1084210917027825 */ /* 0x001fc800078e00ff */
[----:B------:R-:W-:-:S04]  /*01d0*/  IMAD.WIDE.U32 R14, R23, -0x6a26dbc3, RZ ;  /* 0x95d9243d170e7825 */ /* 0x000fc800078e00ff */
[----:B------:R-:W-:-:S04]  /*01e0*/  IMAD.WIDE.U32 R8, R22, -0x5ed5a4e5, RZ ;  /* 0xa12a5b1b16087825 */ /* 0x000fc800078e00ff */
[----:B------:R-:W-:-:S04]  /*01f0*/  IMAD.WIDE.U32 R10, P0, R22, 0x22190a63, R4 ;  /* 0x22190a63160a7825 */ /* 0x000fc80007800004 */
[----:B------:R-:W-:Y:S01]  /*0200*/  IMAD.WIDE.U32 R6, R22, 0x10842109, RZ ;  /* 0x1084210916067825 */ /* 0x000fe200078e00ff */
[----:B------:R-:W-:-:S03]  /*0210*/  IADD3 RZ, P3, PT, R9, R10, RZ ;  /* 0x0000000a09ff7210 */ /* 0x000fc60007f7e0ff */
[----:B------:R-:W-:-:S04]  /*0220*/  IMAD.WIDE.U32 R2, P2, R22, -0x7bdef7be, R2 ;  /* 0x8421084216027825 */ /* 0x000fc80007840002 */
[----:B------:R-:W-:Y:S01]  /*0230*/  IMAD.WIDE.U32 R4, P5, R22, 0x23329f5e, R14 ;  /* 0x23329f5e16047825 */ /* 0x000fe200078a000e */
[----:B------:R-:W-:-:S03]  /*0240*/  IADD3 RZ, P1, PT, R7, R2, RZ ;  /* 0x0000000207ff7210 */ /* 0x000fc60007f3e0ff */
[----:B------:R-:W-:-:S04]  /*0250*/  IMAD.WIDE.U32 R14, R23, -0x14f5629b, RZ ;  /* 0xeb0a9d65170e7825 */ /* 0x000fc800078e00ff */
[----:B------:R-:W-:-:S04]  /*0260*/  IMAD.WIDE.U32 R12, R22, -0x6a26dbc3, RZ ;  /* 0x95d9243d160c7825 */ /* 0x000fc800078e00ff */
[----:B------:R-:W-:Y:S01]  /*0270*/  IMAD.X R7, RZ, RZ, RZ, P0 ;  /* 0x000000ffff077224 */ /* 0x000fe200000e06ff */
[----:B------:R-:W-:Y:S01]  /*0280*/  IADD3 RZ, P0, PT, R13, R4, RZ ;  /* 0x000000040dff7210 */ /* 0x000fe20007f1e0ff */
[----:B------:R-:W-:Y:S02]  /*0290*/  IMAD.MOV.U32 R6, RZ, RZ, R11 ;  /* 0x000000ffff067224 */ /* 0x000fe400078e000b */
[----:B------:R-:W-:-:S04]  /*02a0*/  IMAD.WIDE.U32 R8, R22, -0x14f5629b, RZ ;  /* 0xeb0a9d6516087825 */ /* 0x000fc800078e00ff */
[----:B------:R-:W-:-:S04]  /*02b0*/  IMAD.WIDE.U32 R14, P6, R22, 0x48aa9357, R14 ;  /* 0x48aa9357160e7825 */ /* 0x000fc800078c000e */
[----:B------:R-:W-:Y:S01]  /*02c0*/  IMAD.WIDE.U32.X R10, R23, 0x22190a63, R6, P3 ;  /* 0x22190a63170a7825 */ /* 0x000fe200018e0406 */
[----:B------:R-:W-:-:S03]  /*02d0*/  IADD3 RZ, P4, PT, R9, R14, RZ ;  /* 0x0000000e09ff7210 */ /* 0x000fc60007f9e0ff */
[----:B------:R-:W-:-:S04]  /*02e0*/  IMAD.WIDE.U32 R12, R23, 0x68cbac13, RZ ;  /* 0x68cbac13170c7825 */ /* 0x000fc800078e00ff */
[----:B------:R-:W-:Y:S01]  /*02f0*/  IMAD.X R9, RZ, RZ, RZ, P5 ;  /* 0x000000ffff097224 */ /* 0x000fe200028e06ff */
[----:B-1----:R-:W-:Y:S01]  /*0300*/  IADD3 R19, P5, PT, R10, 0x5ed5a4e5, RZ ;  /* 0x5ed5a4e50a137810 */ /* 0x002fe20007fbe0ff */
[----:B------:R-:W-:Y:S02]  /*0310*/  IMAD.MOV.U32 R8, RZ, RZ, R5 ;  /* 0x000000ffff087224 */ /* 0x000fe400078e0005 */
[C---:B------:R-:W-:Y:S01]  /*0320*/  IMAD.WIDE.U32 R6, R22.reuse, 0x68cbac13, RZ ;  /* 0x68cbac1316067825 */ /* 0x040fe200078e00ff */
[----:B------:R-:W-:Y:S02]  /*0330*/  IADD3.X R25, PT, PT, R11, -0x22190a64, RZ, P5, !PT ;  /* 0xdde6f59c0b197810 */ /* 0x000fe40002ffe4ff */
[C---:B------:R-:W-:Y:S01]  /*0340*/  IADD3 R6, P5, PT, R22.reuse, R3, RZ ;  /* 0x0000000316067210 */ /* 0x040fe20007fbe0ff */
[----:B------:R-:W-:-:S04]  /*0350*/  IMAD.WIDE.U32 R16, P3, R22, 0x2581544e, R12 ;  /* 0x2581544e16107825 */ /* 0x000fc8000786000c */
[----:B------:R-:W-:Y:S01]  /*0360*/  IMAD.X R13, RZ, RZ, RZ, P6 ;  /* 0x000000ffff0d7224 */ /* 0x000fe200030e06ff */
[----:B------:R-:W-:Y:S01]  /*0370*/  IADD3 RZ, P6, PT, R7, R16, RZ ;  /* 0x0000001007ff7210 */ /* 0x000fe20007fde0ff */
[----:B------:R-:W-:Y:S01]  /*0380*/  IMAD.MOV.U32 R12, RZ, RZ, R15 ;  /* 0x000000ffff0c7224 */ /* 0x000fe200078e000f */
[----:B------:R-:W-:Y:S01]  /*0390*/  IADD3.X R7, PT, PT, RZ, R23, RZ, P2, P5 ;  /* 0x00000017ff077210 */ /* 0x000fe200017ea4ff */
[----:B------:R-:W-:-:S04]  /*03a0*/  IMAD.WIDE.U32.X R8, R23, 0x23329f5e, R8, P0 ;  /* 0x23329f5e17087825 */ /* 0x000fc800000e0408 */
[----:B------:R-:W-:Y:S01]  /*03b0*/  IMAD.X R21, RZ, RZ, RZ, P3 ;  /* 0x000000ffff157224 */ /* 0x000fe200018e06ff */
[C---:B------:R-:W-:Y:S01]  /*03c0*/  ISETP.LT.AND P3, PT, R23.reuse, RZ, PT ;  /* 0x000000ff1700720c */ /* 0x040fe20003f61270 */
[----:B------:R-:W-:Y:S01]  /*03d0*/  IMAD.WIDE.U32.X R4, R23, 0x48aa9357, R12, P4 ;  /* 0x48aa935717047825 */ /* 0x000fe200020e040c */
[----:B------:R-:W-:Y:S02]  /*03e0*/  IADD3 R13, P0, PT, R8, 0x6a26dbc3, RZ ;  /* 0x6a26dbc3080d7810 */ /* 0x000fe40007f1e0ff */
[----:B------:R-:W-:Y:S01]  /*03f0*/  SEL R0, R19, R10, P3 ;  /* 0x0000000a13007207 */ /* 0x000fe20001800000 */
[----:B------:R-:W-:Y:S01]  /*0400*/  IMAD.MOV.U32 R20, RZ, RZ, R17 ;  /* 0x000000ffff147224 */ /* 0x000fe200078e0011 */
[----:B------:R-:W-:Y:S01]  /*0410*/  IADD3.X R31, PT, PT, R9, -0x23329f5f, RZ, P0, !PT ;  /* 0xdccd60a1091f7810 */ /* 0x000fe200007fe4ff */
[----:B------:R-:W-:Y:S01]  /*0420*/  IMAD.WIDE.U32.X R6, R23, -0x7bdef7be, R6, P1 ;  /* 0x8421084217067825 */ /* 0x000fe200008e0406 */
[----:B------:R-:W-:Y:S02]  /*0430*/  IADD3 R19, P0, PT, R4, 0x14f5629b, RZ ;  /* 0x14f5629b04137810 */ /* 0x000fe40007f1e0ff */
[----:B------:R-:W-:Y:S01]  /*0440*/  SEL R31, R31, R9, P3 ;  /* 0x000000091f1f7207 */ /* 0x000fe20001800000 */
[----:B------:R-:W-:Y:S01]  /*0450*/  IMAD.WIDE.U32.X R2, R23, 0x2581544e, R20, P6 ;  /* 0x2581544e17027825 */ /* 0x000fe200030e0414 */
[----:B------:R-:W-:-:S02]  /*0460*/  IADD3.X R9, PT, PT, R5, -0x48aa9358, RZ, P0, !PT ;  /* 0xb7556ca805097810 */ /* 0x000fc400007fe4ff */
[----:B------:R-:W-:Y:S02]  /*0470*/  IADD3 R27, P0, PT, -R22, R6, RZ ;  /* 0x00000006161b7210 */ /* 0x000fe40007f1e1ff */
[----:B------:R-:W-:Y:S02]  /*0480*/  SEL R11, R25, R11, P3 ;  /* 0x0000000b190b7207 */ /* 0x000fe40001800000 */
[----:B------:R-:W-:Y:S01]  /*0490*/  IADD3 R21, P2, PT, R2, -0x68cbac13, RZ ;  /* 0x973453ed02157810 */ /* 0x000fe20007f5e0ff */
[----:B------:R-:W-:Y:S01]  /*04a0*/  IMAD.X R26, R7, 0x1, ~R23, P0 ;  /* 0x00000001071a7824 */ /* 0x000fe200000e0e17 */
[----:B------:R-:W-:Y:S02]  /*04b0*/  SEL R19, R19, R4, P3 ;  /* 0x0000000413137207 */ /* 0x000fe40001800000 */
[----:B------:R-:W-:Y:S02]  /*04c0*/  IADD3 R4, P0, PT, R27, -0x10842109, RZ ;  /* 0xef7bdef71b047810 */ /* 0x000fe40007f1e0ff */
[----:B------:R-:W-:-:S02]  /*04d0*/  SHF.R.S64 R20, R0, 0x9, R11 ;  /* 0x0000000900147819 */ /* 0x000fc4000000100b */
[----:B------:R-:W-:Y:S02]  /*04e0*/  SEL R24, R9, R5, P3 ;  /* 0x0000000509187207 */ /* 0x000fe40001800000 */
[----:B------:R-:W-:Y:S02]  /*04f0*/  SEL R0, R13, R8, P3 ;  /* 0x000000080d007207 */ /* 0x000fe40001800000 */
[----:B------:R-:W-:Y:S02]  /*0500*/  IADD3.X R5, PT, PT, R3, -0x2581544f, RZ, P2, !PT ;  /* 0xda7eabb103057810 */ /* 0x000fe400017fe4ff */
[----:B------:R-:W-:Y:S02]  /*0510*/  IADD3.X R9, PT, PT, R26, 0x7bdef7bd, RZ, P0, !PT ;  /* 0x7bdef7bd1a097810 */ /* 0x000fe400007fe4ff */
[----:B------:R-:W-:Y:S02]  /*0520*/  LEA.HI R20, P1, R11, R20, RZ, 0x1 ;  /* 0x000000140b147211 */ /* 0x000fe400078308ff */
[----:B------:R-:W-:-:S02]  /*0530*/  SEL R21, R21, R2, P3 ;  /* 0x0000000215157207 */ /* 0x000fc40001800000 */
[----:B------:R-:W-:Y:S02]  /*0540*/  SEL R8, R5, R3, P3 ;  /* 0x0000000305087207 */ /* 0x000fe40001800000 */
[----:B------:R-:W-:Y:S02]  /*0550*/  SHF.R.S64 R0, R0, 0xf, R31 ;  /* 0x0000000f00007819 */ /* 0x000fe4000000101f */
[----:B------:R-:W-:Y:S01]  /*0560*/  SEL R27, R4, R27, P3 ;  /* 0x0000001b041b7207 */ /* 0x000fe20001800000 */
[----:B------:R-:W-:Y:S01]  /*0570*/  IMAD.WIDE.U32 R4, R20, 0x10842109, RZ ;  /* 0x1084210914047825 */ /* 0x000fe200078e00ff */
[----:B------:R-:W-:Y:S02]  /*0580*/  SEL R26, R9, R26, P3 ;  /* 0x0000001a091a7207 */ /* 0x000fe40001800000 */
[----:B------:R-:W-:Y:S02]  /*0590*/  LEA.HI.X.SX32 R29, R11, RZ, 0x17, P1 ;  /* 0x000000ff0b1d7211 */ /* 0x000fe400008fbeff */
[----:B------:R-:W-:-:S02]  /*05a0*/  SHF.R.S64 R21, R21, 0x1b, R8 ;  /* 0x0000001b15157819 */ /* 0x000fc40000001008 */
[----:B------:R-:W-:Y:S01]  /*05b0*/  LEA.HI R25, P0, R31, R0, RZ, 0x1 ;  /* 0x000000001f197211 */ /* 0x000fe200078108ff */
[----:B------:R-:W-:Y:S01]  /*05c0*/  IMAD.WIDE.U32 R6, R29, 0x10842109, RZ ;  /* 0x108421091d067825 */ /* 0x000fe200078e00ff */
[----:B------:R-:W-:Y:S02]  /*05d0*/  SHF.R.S64 R27, R27, 0x5, R26 ;  /* 0x000000051b1b7819 */ /* 0x000fe4000000101a */
[----:B------:R-:W-:Y:S01]  /*05e0*/  LEA.HI R21, P2, R8, R21, RZ, 0x1 ;  /* 0x0000001508157211 */ /* 0x000fe200078508ff */
[----:B------:R-:W-:Y:S01]  /*05f0*/  IMAD.WIDE.U32 R14, R25, 0x10842109, RZ ;  /* 0x10842109190e7825 */ /* 0x000fe200078e00ff */
[----:B------:R-:W-:Y:S02]  /*0600*/  LEA.HI.X.SX32 R31, R31, RZ, 0x11, P0 ;  /* 0x000000ff1f1f7211 */ /* 0x000fe400000f8eff */
[----:B------:R-:W-:Y:S01]  /*0610*/  SHF.R.S64 R19, R19, 0x16, R24 ;  /* 0x0000001613137819 */ /* 0x000fe20000001018 */
[----:B------:R-:W-:Y:S01]  /*0620*/  IMAD.WIDE.U32 R2, P4, R20, -0x7bdef7be, R6 ;  /* 0x8421084214027825 */ /* 0x000fe20007880006 */
[----:B------:R-:W-:-:S02]  /*0630*/  LEA.HI R27, P0, R26, R27, RZ, 0x1 ;  /* 0x0000001b1a1b7211 */ /* 0x000fc400078108ff */
[----:B------:R-:W-:Y:S01]  /*0640*/  LEA.HI.X.SX32 R0, R8, RZ, 0x5, P2 ;  /* 0x000000ff08007211 */ /* 0x000fe200010f2eff */
[----:B------:R-:W-:Y:S01]  /*0650*/  IMAD.WIDE.U32 R8, R31, 0x10842109, RZ ;  /* 0x108421091f087825 */ /* 0x000fe200078e00ff */
[----:B------:R-:W-:Y:S02]  /*0660*/  LEA.HI R19, P1, R24, R19, RZ, 0x1 ;  /* 0x0000001318137211 */ /* 0x000fe400078308ff */
[----:B------:R-:W-:Y:S01]  /*0670*/  LEA.HI.X.SX32 R26, R26, RZ, 0x1b, P0 ;  /* 0x000000ff1a1a7211 */ /* 0x000fe200000fdeff */
[----:B------:R-:W-:Y:S01]  /*0680*/  IMAD.WIDE.U32 R16, R0, 0x10842109, RZ ;  /* 0x1084210900107825 */ /* 0x000fe200078e00ff */
[----:B------:R-:W-:Y:S02]  /*0690*/  LEA.HI.X.SX32 R24, R24, RZ, 0xa, P1 ;  /* 0x000000ff18187211 */ /* 0x000fe400008f56ff */
[----:B------:R-:W-:Y:S01]  /*06a0*/  IADD3 RZ, P5, PT, R5, R2, RZ ;  /* 0x0000000205ff7210 */ /* 0x000fe20007fbe0ff */
[----:B------:R-:W-:Y:S01]  /*06b0*/  IMAD.WIDE.U32 R8, P0, R25, -0x7bdef7be, R8 ;  /* 0x8421084219087825 */ /* 0x000fe20007800008 */
[----:B------:R-:W-:-:S03]  /*06c0*/  IADD3 R2, P6, PT, R20, R3, RZ ;  /* 0x0000000314027210 */ /* 0x000fc60007fde0ff */
[----:B------:R-:W-:Y:S01]  /*06d0*/  IMAD.WIDE.U32 R10, R26, 0x10842109, RZ ;  /* 0x108421091a0a7825 */ /* 0x000fe200078e00ff */
[----:B------:R-:W-:Y:S02]  /*06e0*/  IADD3 R14, P2, PT, R25, R9, RZ ;  /* 0x00000009190e7210 */ /* 0x000fe40007f5e0ff */
[----:B------:R-:W-:Y:S01]  /*06f0*/  IADD3.X R3, PT, PT, RZ, R29, RZ, P4, P6 ;  /* 0x0000001dff037210 */ /* 0x000fe200027ec4ff */
[----:B------:R-:W-:Y:S01]  /*0700*/  IMAD.WIDE.U32 R12, R24, 0x10842109, RZ ;  /* 0x10842109180c7825 */ /* 0x000fe200078e00ff */
[----:B------:R-:W-:Y:S02]  /*0710*/  IADD3 RZ, P6, PT, R15, R8, RZ ;  /* 0x000000080fff7210 */ /* 0x000fe40007fde0ff */
[----:B------:R-:W-:Y:S01]  /*0720*/  IADD3.X R15, PT, PT, RZ, R31, RZ, P0, P2 ;  /* 0x0000001fff0f7210 */ /* 0x000fe200007e44ff */
[----:B------:R-:W-:-:S04]  /*0730*/  IMAD.WIDE.U32 R10, P4, R27, -0x7bdef7be, R10 ;  /* 0x842108421b0a7825 */ /* 0x000fc8000788000a */
[----:B------:R-:W-:-:S04]  /*0740*/  IMAD.WIDE.U32 R4, R19, 0x10842109, RZ ;  /* 0x1084210913047825 */ /* 0x000fc800078e00ff */
[----:B------:R-:W-:-:S04]  /*0750*/  IMAD.WIDE.U32 R12, P1, R19, -0x7bdef7be, R12 ;  /* 0x84210842130c7825 */ /* 0x000fc8000782000c */
[----:B------:R-:W-:Y:S01]  /*0760*/  IMAD.WIDE.U32.X R2, R29, -0x7bdef7be, R2, P5 ;  /* 0x842108421d027825 */ /* 0x000fe200028e0402 */
[----:B------:R-:W-:Y:S02]  /*0770*/  IADD3 R4, P5, PT, R27, R11, RZ ;  /* 0x0000000b1b047210 */ /* 0x000fe40007fbe0ff */
[----:B------:R-:W-:Y:S01]  /*0780*/  IADD3 RZ, P2, PT, R5, R12, RZ ;  /* 0x0000000c05ff7210 */ /* 0x000fe20007f5e0ff */
[----:B------:R-:W-:Y:S01]  /*0790*/  IMAD.WIDE.U32.X R14, R31, -0x7bdef7be, R14, P6 ;  /* 0x842108421f0e7825 */ /* 0x000fe200030e040e */
[----:B------:R-:W-:Y:S02]  /*07a0*/  IADD3 R12, P6, PT, R19, R13, RZ ;  /* 0x0000000d130c7210 */ /* 0x000fe40007fde0ff */
[----:B------:R-:W-:Y:S01]  /*07b0*/  IADD3.X R5, PT, PT, RZ, R26, RZ, P4, P5 ;  /* 0x0000001aff057210 */ /* 0x000fe200027ea4ff */
[C---:B------:R-:W-:Y:S01]  /*07c0*/  IMAD.WIDE.U32 R6, R21.reuse, 0x10842109, RZ ;  /* 0x1084210915067825 */ /* 0x040fe200078e00ff */
[----:B------:R-:W-:Y:S02]  /*07d0*/  IADD3 R6, P5, PT, -R20, R2, RZ ;  /* 0x0000000214067210 */ /* 0x000fe40007fbe1ff */
[----:B------:R-:W-:Y:S01]  /*07e0*/  IADD3.X R13, PT, PT, RZ, R24, RZ, P1, P6 ;  /* 0x00000018ff0d7210 */ /* 0x000fe20000fec4ff */
[----:B------:R-:W-:Y:S01]  /*07f0*/  IMAD.WIDE.U32 R16, P3, R21, -0x7bdef7be, R16 ;  /* 0x8421084215107825 */ /* 0x000fe20007860010 */
[----:B------:R-:W-:-:S03]  /*0800*/  ISETP.LT.AND P1, PT, R29, RZ, PT ;  /* 0x000000ff1d00720c */ /* 0x000fc60003f21270 */
[----:B------:R-:W-:Y:S01]  /*0810*/  IMAD.X R29, R3, 0x1, ~R29, P5 ;  /* 0x00000001031d7824 */ /* 0x000fe200028e0e1d */
[----:B------:R-:W-:Y:S01]  /*0820*/  IADD3 RZ, P0, PT, R7, R16, RZ ;  /* 0x0000001007ff7210 */ /* 0x000fe20007f1e0ff */
[----:B------:R-:W-:Y:S01]  /*0830*/  IMAD.WIDE.U32 R2, R27, 0x10842109, RZ ;  /* 0x108421091b027825 */ /* 0x000fe200078e00ff */
[----:B------:R-:W-:Y:S02]  /*0840*/  IADD3 R16, P4, PT, R21, R17, RZ ;  /* 0x0000001115107210 */ /* 0x000fe40007f9e0ff */
[----:B------:R-:W-:Y:S01]  /*0850*/  IADD3 R2, P6, PT, -R25, R14, RZ ;  /* 0x0000000e19027210 */ /* 0x000fe20007fde1ff */
[----:B------:R-:W-:Y:S01]  /*0860*/  IMAD.WIDE.U32.X R12, R24, -0x7bdef7be, R12, P2 ;  /* 0x84210842180c7825 */ /* 0x000fe200010e040c */
[----:B------:R-:W-:Y:S02]  /*0870*/  IADD3 RZ, P2, PT, R3, R10, RZ ;  /* 0x0000000a03ff7210 */ /* 0x000fe40007f5e0ff */
[----:B------:R-:W-:Y:S01]  /*0880*/  IADD3.X R17, PT, PT, RZ, R0, RZ, P3, P4 ;  /* 0x00000000ff117210 */ /* 0x000fe20001fe84ff */
[----:B------:R-:W-:Y:S01]  /*0890*/  IMAD.X R14, R15, 0x1, ~R31, P6 ;  /* 0x000000010f0e7824 */ /* 0x000fe200030e0e1f */
[----:B------:R-:W-:Y:S01]  /*08a0*/  IADD3 R7, P4, PT, -R19, R12, RZ ;  /* 0x0000000c13077210 */ /* 0x000fe20007f9e1ff */
[----:B------:R-:W-:Y:S01]  /*08b0*/  IMAD.WIDE.U32.X R4, R26, -0x7bdef7be, R4, P2 ;  /* 0x842108421a047825 */ /* 0x000fe200010e0404 */
[----:B------:R-:W-:-:S02]  /*08c0*/  IADD3 R3, P3, PT, R6, -0x10842109, RZ ;  /* 0xef7bdef706037810 */ /* 0x000fc40007f7e0ff */
[----:B------:R-:W-:Y:S01]  /*08d0*/  ISETP.LT.AND P5, PT, R31, RZ, PT ;  /* 0x000000ff1f00720c */ /* 0x000fe20003fa1270 */
[----:B------:R-:W-:Y:S01]  /*08e0*/  IMAD.X R12, R13, 0x1, ~R24, P4 ;  /* 0x000000010d0c7824 */ /* 0x000fe200020e0e18 */
[----:B------:R-:W-:Y:S01]  /*08f0*/  SEL R6, R3, R6, P1 ;  /* 0x0000000603067207 */ /* 0x000fe20000800000 */
[----:B------:R-:W-:Y:S01]  /*0900*/  IMAD.WIDE.U32.X R16, R0, -0x7bdef7be, R16, P0 ;  /* 0x8421084200107825 */ /* 0x000fe200000e0410 */
[----:B------:R-:W-:Y:S02]  /*0910*/  IADD3 R3, P4, PT, -R27, R4, RZ ;  /* 0x000000041b037210 */ /* 0x000fe40007f9e1ff */
[----:B------:R-:W-:Y:S02]  /*0920*/  IADD3.X R8, PT, PT, R29, 0x7bdef7bd, RZ, P3, !PT ;  /* 0x7bdef7bd1d087810 */ /* 0x000fe40001ffe4ff */
[----:B------:R-:W-:Y:S01]  /*0930*/  IADD3 R11, P3, PT, -R21, R16, RZ ;  /* 0x00000010150b7210 */ /* 0x000fe20007f7e1ff */
[----:B------:R-:W-:Y:S01]  /*0940*/  IMAD.X R4, R5, 0x1, ~R26, P4 ;  /* 0x0000000105047824 */ /* 0x000fe200020e0e1a */
[----:B------:R-:W-:-:S02]  /*0950*/  IADD3 R5, P4, PT, R2, -0x10842109, RZ ;  /* 0xef7bdef702057810 */ /* 0x000fc40007f9e0ff */
[----:B------:R-:W-:Y:S01]  /*0960*/  ISETP.LT.AND P2, PT, R24, RZ, PT ;  /* 0x000000ff1800720c */ /* 0x000fe20003f41270 */
[----:B------:R-:W-:Y:S01]  /*0970*/  IMAD.X R16, R17, 0x1, ~R0, P3 ;  /* 0x0000000111107824 */ /* 0x000fe200018e0e00 */
[----:B------:R-:W-:Y:S02]  /*0980*/  IADD3 R10, P6, PT, R7, -0x10842109, RZ ;  /* 0xef7bdef7070a7810 */ /* 0x000fe40007fde0ff */
[----:B------:R-:W-:Y:S02]  /*0990*/  SEL R29, R8, R29, P1 ;  /* 0x0000001d081d7207 */ /* 0x000fe40000800000 */
[----:B------:R-:W-:Y:S02]  /*09a0*/  IADD3.X R9, PT, PT, R14, 0x7bdef7bd, RZ, P4, !PT ;  /* 0x7bdef7bd0e097810 */ /* 0x000fe400027fe4ff */
[----:B------:R-:W-:Y:S02]  /*09b0*/  SEL R8, R5, R2, P5 ;  /* 0x0000000205087207 */ /* 0x000fe40002800000 */
[----:B------:R-:W-:-:S02]  /*09c0*/  ISETP.LT.AND P1, PT, R0, RZ, PT ;  /* 0x000000ff0000720c */ /* 0x000fc40003f21270 */
[----:B------:R-:W-:Y:S02]  /*09d0*/  IADD3 R24, P4, PT, R11, -0x10842109, RZ ;  /* 0xef7bdef70b187810 */ /* 0x000fe40007f9e0ff */
[----:B------:R-:W-:Y:S02]  /*09e0*/  SEL R2, R10, R7, P2 ;  /* 0x000000070a027207 */ /* 0x000fe40001000000 */
[----:B------:R-:W-:Y:S02]  /*09f0*/  IADD3 R10, P3, PT, R3, -0x10842109, RZ ;  /* 0xef7bdef7030a7810 */ /* 0x000fe40007f7e0ff */
[----:B------:R-:W-:Y:S02]  /*0a00*/  ISETP.LT.AND P0, PT, R26, RZ, PT ;  /* 0x000000ff1a00720c */ /* 0x000fe40003f01270 */
[----:B------:R-:W-:Y:S02]  /*0a10*/  SEL R0, R24, R11, P1 ;  /* 0x0000000b18007207 */ /* 0x000fe40000800000 */
[----:B------:R-:W-:-:S02]  /*0a20*/  IADD3.X R7, PT, PT, R12, 0x7bdef7bd, RZ, P6, !PT ;  /* 0x7bdef7bd0c077810 */ /* 0x000fc400037fe4ff */
[----:B------:R-:W-:Y:S02]  /*0a30*/  IADD3.X R5, PT, PT, R16, 0x7bdef7bd, RZ, P4, !PT ;  /* 0x7bdef7bd10057810 */ /* 0x000fe400027fe4ff */
[----:B------:R-:W-:Y:S02]  /*0a40*/  IADD3.X R11, PT, PT, R4, 0x7bdef7bd, RZ, P3, !PT ;  /* 0x7bdef7bd040b7810 */ /* 0x000fe40001ffe4ff */
[----:B------:R-:W-:Y:S02]  /*0a50*/  SEL R9, R9, R14, P5 ;  /* 0x0000000e09097207 */ /* 0x000fe40002800000 */
[----:B------:R-:W-:Y:S02]  /*0a60*/  SEL R7, R7, R12, P2 ;  /* 0x0000000c07077207 */ /* 0x000fe40001000000 */
[----:B------:R-:W-:Y:S02]  /*0a70*/  SHF.R.S64 R6, R6, 0x5, R29 ;  /* 0x0000000506067819 */ /* 0x000fe4000000101d */
[----:B------:R-:W-:-:S02]  /*0a80*/  SEL R3, R10, R3, P0 ;  /* 0x000000030a037207 */ /* 0x000fc40000000000 */
[----:B------:R-:W-:Y:S02]  /*0a90*/  SEL R5, R5, R16, P1 ;  /* 0x0000001005057207 */ /* 0x000fe40000800000 */
[----:B------:R-:W-:Y:S02]  /*0aa0*/  SEL R10, R11, R4, P0 ;  /* 0x000000040b0a7207 */ /* 0x000fe40000000000 */
[----:B------:R-:W-:Y:S02]  /*0ab0*/  LEA.HI R29, R29, R6, RZ, 0x1 ;  /* 0x000000061d1d7211 */ /* 0x000fe400078f08ff */
[----:B------:R-:W-:Y:S01]  /*0ac0*/  SHF.R.S64 R4, R8, 0x5, R9 ;  /* 0x0000000508047819 */ /* 0x000fe20000001009 */
[----:B------:R-:W-:Y:S01]  /*0ad0*/  VIADD R8, R1, 0x117 ;  /* 0x0000011701087836 */ /* 0x000fe20000000000 */
[----:B------:R-:W-:Y:S02]  /*0ae0*/  SHF.R.S64 R2, R2, 0x5, R7 ;  /* 0x0000000502027819 */ /* 0x000fe40000001007 */
[----:B------:R-:W-:Y:S01]  /*0af0*/  SHF.R.S64 R6, R3, 0x5, R10 ;  /* 0x0000000503067819 */ /* 0x000fe2000000100a */
[----:B------:R-:W-:Y:S01]  /*0b00*/  IMAD R3, R29, -0x3e, R20 ;  /* 0xffffffc21d037824 */ /* 0x000fe200078e0214 */
[----:B------:R-:W-:Y:S01]  /*0b10*/  SHF.R.S64 R0, R0, 0x5, R5 ;  /* 0x0000000500007819 */ /* 0x000fe20000001005 */
[----:B------:R0:W-:Y:S01]  /*0b20*/  STL.U8 [R8+0x6], RZ ;  /* 0x000006ff08007387 */ /* 0x0001e20000100000 */
[----:B------:R-:W-:-:S02]  /*0b30*/  LEA.HI R4, R9, R4, RZ, 0x1 ;  /* 0x0000000409047211 */ /* 0x000fc400078f08ff */
[----:B------:R-:W-:Y:S01]  /*0b40*/  LEA.HI R2, R7, R2, RZ, 0x1 ;  /* 0x0000000207027211 */ /* 0x000fe200078f08ff */
[----:B------:R-:W1:Y:S01]  /*0b50*/  LDC.U8 R3, c[0x3][R3+0x100] ;  /* 0x00c0400003037b82 */ /* 0x000e620000000000 */
[----:B------:R-:W-:Y:S02]  /*0b60*/  LEA.HI R6, R10, R6, RZ, 0x1 ;  /* 0x000000060a067211 */ /* 0x000fe400078f08ff */
[----:B------:R-:W-:Y:S01]  /*0b70*/  LEA.HI R0, R5, R0, RZ, 0x1 ;  /* 0x0000000005007211 */ /* 0x000fe200078f08ff */
[----:B------:R-:W-:Y:S02]  /*0b80*/  IMAD R5, R4, -0x3e, R25 ;  /* 0xffffffc204057824 */ /* 0x000fe400078e0219 */
[----:B------:R-:W-:Y:S02]  /*0b90*/  IMAD R19, R2, -0x3e, R19 ;  /* 0xffffffc202137824 */ /* 0x000fe400078e0213 */
[----:B------:R-:W-:Y:S02]  /*0ba0*/  IMAD R2, R6, -0x3e, R27 ;  /* 0xffffffc206027824 */ /* 0x000fe400078e021b */
[----:B------:R-:W-:Y:S01]  /*0bb0*/  IMAD R7, R0, -0x3e, R21 ;  /* 0xffffffc200077824 */ /* 0x000fe200078e0215 */
[----:B------:R-:W3:Y:S01]  /*0bc0*/  LDC.U8 R5, c[0x3][R5+0x100] ;  /* 0x00c0400005057b82 */ /* 0x000ee20000000000 */
[----:B------:R-:W-:-:S02]  /*0bd0*/  IMAD R4, R27, -0x3e, R22 ;  /* 0xffffffc21b047824 */ /* 0x000fc400078e0216 */
[----:B------:R-:W-:-:S05]  /*0be0*/  IMAD.MOV.U32 R0, RZ, RZ, RZ ;  /* 0x000000ffff007224 */ /* 0x000fca00078e00ff */
[----:B------:R-:W4:Y:S08]  /*0bf0*/  LDC.U8 R2, c[0x3][R2+0x100] ;  /* 0x00c0400002027b82 */ /* 0x000f300000000000 */
[----:B------:R-:W5:Y:S01]  /*0c00*/  LDC.U8 R6, c[0x3][R19+0x100] ;  /* 0x00c0400013067b82 */ /* 0x000f620000000000 */
[----:B--2---:R-:W-:-:S07]  /*0c10*/  ISETP.NE.AND P0, PT, R18, RZ, PT ;  /* 0x000000ff1200720c */ /* 0x004fce0003f05270 */
[----:B------:R-:W2:Y:S08]  /*0c20*/  LDC.U8 R7, c[0x3][R7+0x100] ;  /* 0x00c0400007077b82 */ /* 0x000eb00000000000 */
[----:B------:R-:W0:Y:S01]  /*0c30*/  LDC.U8 R4, c[0x3][R4+0x100] ;  /* 0x00c0400004047b82 */ /* 0x000e220000000000 */
[----:B-1----:R1:W-:Y:S04]  /*0c40*/  STL.U8 [R8+0x2], R3 ;  /* 0x0000020308007387 */ /* 0x0023e80000100000 */
[----:B---3--:R1:W-:Y:S04]  /*0c50*/  STL.U8 [R8+0x3], R5 ;  /* 0x0000030508007387 */ /* 0x0083e80000100000 */
[----:B----4-:R1:W-:Y:S04]  /*0c60*/  STL.U8 [R8+0x1], R2 ;  /* 0x0000010208007387 */ /* 0x0103e80000100000 */
[----:B-----5:R1:W-:Y:S04]  /*0c70*/  STL.U8 [R8+0x4], R6 ;  /* 0x0000040608007387 */ /* 0x0203e80000100000 */
[----:B--2---:R1:W-:Y:S04]  /*0c80*/  STL.U8 [R8+0x5], R7 ;  /* 0x0000050708007387 */ /* 0x0043e80000100000 */
[----:B0-----:R1:W-:Y:S01]  /*0c90*/  STL.U8 [R8], R4 ;  /* 0x0000000408007387 */ /* 0x0013e20000100000 */
[----:B------:R-:W-:Y:S05]  /*0ca0*/  @!P0 BRA `(.L_x_0) ;  /* 0x0000000000388947 */ /* 0x000fea0003800000 */
[----:B------:R-:W-:Y:S01]  /*0cb0*/  IMAD.MOV.U32 R0, RZ, RZ, RZ ;  /* 0x000000ffff007224 */ /* 0x000fe200078e00ff */
[----:B------:R-:W0:Y:S01]  /*0cc0*/  LDCU.64 UR4, c[0x0][0x3a0] ;  /* 0x00007400ff0477ac */ /* 0x000e220008000a00 */
[----:B-1----:R-:W-:-:S07]  /*0cd0*/  IMAD.MOV.U32 R6, RZ, RZ, RZ ;  /* 0x000000ffff067224 */ /* 0x002fce00078e00ff */
.L_x_1:
[----:B0-----:R-:W-:Y:S01]  /*0ce0*/  IADD3 R2, P0, PT, R0, UR4, RZ ;  /* 0x0000000400027c10 */ /* 0x001fe2000ff1e0ff */
[----:B------:R-:W-:-:S03]  /*0cf0*/  IMAD.IADD R5, R1, 0x1, R0 ;  /* 0x0000000101057824 */ /* 0x000fc600078e0200 */
[----:B------:R-:W-:Y:S02]  /*0d00*/  IADD3.X R3, PT, PT, R6, UR5, RZ, P0, !PT ;  /* 0x0000000506037c10 */ /* 0x000fe400087fe4ff */
[----:B------:R0:W-:Y:S04]  /*0d10*/  STL.U8 [R5+0x100], R18 ;  /* 0x0001001205007387 */ /* 0x0001e80000100000 */
[----:B0-----:R-:W2:Y:S01]  /*0d20*/  LDG.E.U8 R18, desc[UR6][R2.64+0x1] ;  /* 0x0000010602127981 */ /* 0x001ea2000c1e1100 */
[C---:B------:R-:W-:Y:S02]  /*0d30*/  ISETP.LT.U32.AND P0, PT, R0.reuse, 0xf, PT ;  /* 0x0000000f0000780c */ /* 0x040fe40003f01070 */
[----:B------:R-:W-:Y:S02]  /*0d40*/  IADD3 R0, P2, PT, R0, 0x1, RZ ;  /* 0x0000000100007810 */ /* 0x000fe40007f5e0ff */
[----:B------:R-:W-:-:S03]  /*0d50*/  ISETP.LT.U32.AND.EX P0, PT, R6, RZ, PT, P0 ;  /* 0x000000ff0600720c */ /* 0x000fc60003f01100 */
[----:B------:R-:W-:Y:S01]  /*0d60*/  IMAD.X R6, RZ, RZ, R6, P2 ;  /* 0x000000ffff067224 */ /* 0x000fe200010e0606 */
[----:B--2---:R-:W-:-:S13]  /*0d70*/  ISETP.NE.AND P1, PT, R18, RZ, PT ;  /* 0x000000ff1200720c */ /* 0x004fda0003f25270 */
[----:B------:R-:W-:Y:S05]  /*0d80*/  @P1 BRA P0, `(.L_x_1) ;  /* 0xfffffffc00d41947 */ /* 0x000fea000003ffff */
.L_x_0:
[C---:B------:R-:W-:Y:S01]  /*0d90*/  IMAD.IADD R0, R1.reuse, 0x1, R0 ;  /* 0x0000000101007824 */ /* 0x040fe200078e0200 */
[----:B------:R-:W-:Y:S01]  /*0da0*/  BSSY.RECONVERGENT B0, `(.L_x_2) ;  /* 0x0000009000007945 */ /* 0x000fe20003800200 */
[----:B-1----:R-:W-:-:S03]  /*0db0*/  VIADD R2, R1, 0x100 ;  /* 0x0000010001027836 */ /* 0x002fc60000000000 */
[----:B------:R0:W-:Y:S01]  /*0dc0*/  STL.U8 [R0+0x100], RZ ;  /* 0x000100ff00007387 */ /* 0x0001e20000100000 */
[----:B------:R-:W-:-:S07]  /*0dd0*/  IMAD.MOV.U32 R5, RZ, RZ, R2 ;  /* 0x000000ffff057224 */ /* 0x000fce00078e0002 */
.L_x_3:
[----:B0-----:R0:W2:Y:S01]  /*0de0*/  LDL.U8 R0, [R5] ;  /* 0x0000000005007983 */ /* 0x0010a20000100000 */
[----:B------:R-:W-:Y:S02]  /*0df0*/  IMAD.MOV.U32 R3, RZ, RZ, R5 ;  /* 0x000000ffff037224 */ /* 0x000fe400078e0005 */
[----:B0-----:R-:W-:Y:S01]  /*0e00*/  VIADD R5, R5, 0x1 ;  /* 0x0000000105057836 */ /* 0x001fe20000000000 */
[----:B--2---:R-:W-:-:S13]  /*0e10*/  ISETP.NE.AND P0, PT, R0, RZ, PT ;  /* 0x000000ff0000720c */ /* 0x004fda0003f05270 */
[----:B------:R-:W-:Y:S05]  /*0e20*/  @P0 BRA `(.L_x_3) ;  /* 0xfffffffc00ec0947 */ /* 0x000fea000383ffff */
[----:B------:R-:W-:Y:S05]  /*0e30*/  BSYNC.RECONVERGENT B0 ;  /* 0x0000000000007941 */ /* 0x000fea0003800200 */
.L_x_2:
[----:B------:R-:W-:Y:S01]  /*0e40*/  PRMT R0, R4, 0x9910, RZ ;  /* 0x0000991004007816 */ /* 0x000fe200000000ff */
[----:B------:R-:W-:Y:S01]  /*0e50*/  BSSY.RECONVERGENT B0, `(.L_x_4) ;  /* 0x0000010000007945 */ /* 0x000fe20003800200 */
[----:B------:R-:W-:Y:S02]  /*0e60*/  VIADD R20, R1, 0x120 ;  /* 0x0000012001147836 */ /* 0x000fe40000000000 */
[----:B------:R-:W-:-:S13]  /*0e70*/  ISETP.NE.AND P0, PT, R0, RZ, PT ;  /* 0x000000ff0000720c */ /* 0x000fda0003f05270 */
[----:B------:R-:W-:Y:S05]  /*0e80*/  @!P0 BRA `(.L_x_5) ;  /* 0x0000000000308947 */ /* 0x000fea0003800000 */
[----:B------:R-:W-:Y:S01]  /*0e90*/  BSSY.RECONVERGENT B1, `(.L_x_6) ;  /* 0x000000a000017945 */ /* 0x000fe20003800200 */
[----:B------:R-:W-:-:S07]  /*0ea0*/  IMAD.MOV.U32 R5, RZ, RZ, R3 ;  /* 0x000000ffff057224 */ /* 0x000fce00078e0003 */
.L_x_7:
[----:B------:R0:W-:Y:S04]  /*0eb0*/  STL.U8 [R5], R4 ;  /* 0x0000000405007387 */ /* 0x0001e80000100000 */
[----:B0-----:R0:W2:Y:S01]  /*0ec0*/  LDL.U8 R4, [R8+0x1] ;  /* 0x0000010008047983 */ /* 0x0010a20000100000 */
[----:B------:R-:W-:Y:S02]  /*0ed0*/  VIADD R0, R5, 0x1 ;  /* 0x0000000105007836 */ /* 0x000fe40000000000 */
[----:B------:R-:W-:Y:S02]  /*0ee0*/  VIADD R3, R8, 0x1 ;  /* 0x0000000108037836 */ /* 0x000fe40000000000 */
[----:B------:R-:W-:Y:S02]  /*0ef0*/  IMAD.MOV.U32 R5, RZ, RZ, R0 ;  /* 0x000000ffff057224 */ /* 0x000fe400078e0000 */
[----:B0-----:R-:W-:Y:S01]  /*0f00*/  IMAD.MOV.U32 R8, RZ, RZ, R3 ;  /* 0x000000ffff087224 */ /* 0x001fe200078e0003 */
[----:B--2---:R-:W-:-:S13]  /*0f10*/  ISETP.NE.AND P0, PT, R4, RZ, PT ;  /* 0x000000ff0400720c */ /* 0x004fda0003f05270 */
[----:B------:R-:W-:Y:S05]  /*0f20*/  @P0 BRA `(.L_x_7) ;  /* 0xfffffffc00e00947 */ /* 0x000fea000383ffff */
[----:B------:R-:W-:Y:S05]  /*0f30*/  BSYNC.RECONVERGENT B1 ;  /* 0x0000000000017941 */ /* 0x000fea0003800200 */
.L_x_6:
[----:B------:R-:W-:-:S07]  /*0f40*/  IMAD.MOV.U32 R3, RZ, RZ, R0 ;  /* 0x000000ffff037224 */ /* 0x000fce00078e0000 */
.L_x_5:
[----:B------:R-:W-:Y:S05]  /*0f50*/  BSYNC.RECONVERGENT B0 ;  /* 0x0000000000007941 */ /* 0x000fea0003800200 */
.L_x_4:
[----:B------:R0:W-:Y:S04]  /*0f60*/  STL.U8 [R3], RZ ;  /* 0x000000ff03007387 */ /* 0x0001e80000100000 */
[----:B------:R-:W2:Y:S01]  /*0f70*/  LDL.U8 R0, [R1+0x100] ;  /* 0x0001000001007983 */ /* 0x000ea20000100000 */
[----:B------:R-:W-:Y:S01]  /*0f80*/  IMAD.MOV.U32 R4, RZ, RZ, 0x6a09e667 ;  /* 0x6a09e667ff047424 */ /* 0x000fe200078e00ff */
[----:B------:R-:W-:Y:S01]  /*0f90*/  BSSY.RECONVERGENT B0, `(.L_x_8) ;  /* 0x0000019000007945 */ /* 0x000fe20003800200 */
[----:B------:R-:W-:Y:S01]  /*0fa0*/  IMAD.MOV.U32 R5, RZ, RZ, -0x4498517b ;  /* 0xbb67ae85ff057424 */ /* 0x000fe200078e00ff */
[----:B------:R1:W-:Y:S01]  /*0fb0*/  STL [R1+0x160], RZ ;  /* 0x000160ff01007387 */ /* 0x0003e20000100800 */
[----:B------:R-:W-:Y:S02]  /*0fc0*/  IMAD.MOV.U32 R6, RZ, RZ, 0x3c6ef372 ;  /* 0x3c6ef372ff067424 */ /* 0x000fe400078e00ff */
[----:B------:R-:W-:Y:S01]  /*0fd0*/  IMAD.MOV.U32 R7, RZ, RZ, -0x5ab00ac6 ;  /* 0xa54ff53aff077424 */ /* 0x000fe200078e00ff */
[----:B------:R1:W-:Y:S01]  /*0fe0*/  STL.64 [R1+0x168], RZ ;  /* 0x000168ff01007387 */ /* 0x0003e20000100a00 */
[----:B------:R-:W-:-:S02]  /*0ff0*/  IMAD.MOV.U32 R8, RZ, RZ, 0x510e527f ;  /* 0x510e527fff087424 */ /* 0x000fc400078e00ff */
[----:B------:R-:W-:Y:S01]  /*1000*/  IMAD.MOV.U32 R9, RZ, RZ, -0x64fa9774 ;  /* 0x9b05688cff097424 */ /* 0x000fe200078e00ff */
[----:B------:R1:W-:Y:S01]  /*1010*/  STL.128 [R1+0x170], R4 ;  /* 0x0001700401007387 */ /* 0x0003e20000100c00 */
[----:B------:R-:W-:Y:S02]  /*1020*/  IMAD.MOV.U32 R10, RZ, RZ, 0x1f83d9ab ;  /* 0x1f83d9abff0a7424 */ /* 0x000fe400078e00ff */
[----:B------:R-:W-:Y:S02]  /*1030*/  IMAD.MOV.U32 R11, RZ, RZ, 0x5be0cd19 ;  /* 0x5be0cd19ff0b7424 */ /* 0x000fe400078e00ff */
[----:B------:R-:W-:Y:S02]  /*1040*/  IMAD.MOV.U32 R21, RZ, RZ, RZ ;  /* 0x000000ffff157224 */ /* 0x000fe400078e00ff */
[----:B0-----:R-:W-:Y:S01]  /*1050*/  IMAD.MOV.U32 R3, RZ, RZ, RZ ;  /* 0x000000ffff037224 */ /* 0x001fe200078e00ff */
[----:B------:R1:W-:Y:S01]  /*1060*/  STL.128 [R1+0x180], R8 ;  /* 0x0001800801007387 */ /* 0x0003e20000100c00 */
[----:B--2---:R-:W-:-:S13]  /*1070*/  ISETP.NE.AND P0, PT, R0, RZ, PT ;  /* 0x000000ff0000720c */ /* 0x004fda0003f05270 */
[----:B-1----:R-:W-:Y:S05]  /*1080*/  @!P0 BRA `(.L_x_9) ;  /* 0x0000000000248947 */ /* 0x002fea0003800000 */
[----:B------:R-:W-:Y:S02]  /*1090*/  IMAD.MOV.U32 R21, RZ, RZ, RZ ;  /* 0x000000ffff157224 */ /* 0x000fe400078e00ff */
[----:B------:R-:W-:-:S07]  /*10a0*/  IMAD.MOV.U32 R3, RZ, RZ, RZ ;  /* 0x000000ffff037224 */ /* 0x000fce00078e00ff */
.L_x_10:
[----:B------:R-:W2:Y:S01]  /*10b0*/  LDL.U8 R0, [R2+0x1] ;  /* 0x0000010002007983 */ /* 0x000ea20000100000 */
[----:B------:R-:W-:-:S05]  /*10c0*/  IADD3 R21, P1, PT, R21, 0x1, RZ ;  /* 0x0000000115157810 */ /* 0x000fca0007f3e0ff */
[----:B------:R-:W-:Y:S01]  /*10d0*/  IMAD.X R3, RZ, RZ, R3, P1 ;  /* 0x000000ffff037224 */ /* 0x000fe200008e0603 */
[----:B--2---:R-:W-:Y:S01]  /*10e0*/  ISETP.NE.AND P0, PT, R0, RZ, PT ;  /* 0x000000ff0000720c */ /* 0x004fe20003f05270 */
[----:B------:R-:W-:-:S04]  /*10f0*/  VIADD R0, R2, 0x1 ;  /* 0x0000000102007836 */ /* 0x000fc80000000000 */
[----:B------:R-:W-:-:S08]  /*1100*/  IMAD.MOV.U32 R2, RZ, RZ, R0 ;  /* 0x000000ffff027224 */ /* 0x000fd000078e0000 */
[----:B------:R-:W-:Y:S05]  /*1110*/  @P0 BRA `(.L_x_10) ;  /* 0xfffffffc00e40947 */ /* 0x000fea000383ffff */
.L_x_9:
[----:B------:R-:W-:Y:S05]  /*1120*/  BSYNC.RECONVERGENT B0 ;  /* 0x0000000000007941 */ /* 0x000fea0003800200 */
.L_x_8:
[----:B------:R-:W-:Y:S01]  /*1130*/  ISETP.NE.U32.AND P0, PT, R21, RZ, PT ;  /* 0x000000ff1500720c */ /* 0x000fe20003f05070 */
[----:B------:R-:W-:Y:S01]  /*1140*/  BSSY.RECONVERGENT B0, `(.L_x_11) ;  /* 0x0000145000007945 */ /* 0x000fe20003800200 */
[----:B------:R-:W-:Y:S02]  /*1150*/  IMAD.MOV.U32 R12, RZ, RZ, RZ ;  /* 0x000000ffff0c7224 */ /* 0x000fe400078e00ff */
[----:B------:R-:W-:-:S13]  /*1160*/  ISETP.NE.AND.EX P0, PT, R3, RZ, PT, P0 ;  /* 0x000000ff0300720c */ /* 0x000fda0003f05300 */
[----:B------:R-:W-:Y:S05]  /*1170*/  @!P0 BRA `(.L_x_12) ;  /* 0x0000001400048947 */ /* 0x000fea0003800000 */
[----:B------:R-:W-:Y:S02]  /*1180*/  IMAD.MOV.U32 R2, RZ, RZ, RZ ;  /* 0x000000ffff027224 */ /* 0x000fe400078e00ff */
[----:B------:R-:W-:Y:S02]  /*1190*/  IMAD.MOV.U32 R0, RZ, RZ, RZ ;  /* 0x000000ffff007224 */ /* 0x000fe400078e00ff */
[----:B------:R-:W-:-:S07]  /*11a0*/  IMAD.MOV.U32 R12, RZ, RZ, RZ ;  /* 0x000000ffff0c7224 */ /* 0x000fce00078e00ff */
.L_x_17:
[----:B0-----:R-:W-:-:S06]  /*11b0*/  IMAD.IADD R5, R1, 0x1, R2 ;  /* 0x0000000101057824 */ /* 0x001fcc00078e0202 */
[----:B------:R-:W2:Y:S01]  /*11c0*/  LDL.U8 R5, [R5+0x100] ;  /* 0x0001000005057983 */ /* 0x000ea20000100000 */
[----:B------:R-:W-:Y:S02]  /*11d0*/  VIADD R4, R12, 0x1 ;  /* 0x000000010c047836 */ /* 0x000fe40000000000 */
[----:B------:R-:W-:-:S03]  /*11e0*/  IMAD.IADD R6, R1, 0x1, R12 ;  /* 0x0000000101067824 */ /* 0x000fc600078e020c */
[----:B------:R0:W-:Y:S04]  /*11f0*/  STL [R1+0x160], R4 ;  /* 0x0001600401007387 */ /* 0x0001e80000100800 */
[----:B--2---:R0:W-:Y:S04]  /*1200*/  STL.U8 [R6+0x120], R5 ;  /* 0x0001200506007387 */ /* 0x0041e80000100000 */
[----:B------:R-:W2:Y:S01]  /*1210*/  LDL R12, [R1+0x160] ;  /* 0x00016000010c7983 */ /* 0x000ea20000100800 */
[----:B------:R-:W-:Y:S01]  /*1220*/  IADD3 R2, P0, PT, R2, 0x1, RZ ;  /* 0x0000000102027810 */ /* 0x000fe20007f1e0ff */
[----:B------:R-:W-:Y:S04]  /*1230*/  BSSY.RECONVERGENT B1, `(.L_x_13) ;  /* 0x0000134000017945 */ /* 0x000fe80003800200 */
[----:B------:R-:W-:Y:S01]  /*1240*/  IMAD.X R0, RZ, RZ, R0, P0 ;  /* 0x000000ffff007224 */ /* 0x000fe200000e0600 */
[----:B------:R-:W-:-:S04]  /*1250*/  ISETP.NE.U32.AND P0, PT, R2, R21, PT ;  /* 0x000000150200720c */ /* 0x000fc80003f05070 */
[----:B------:R-:W-:Y:S02]  /*1260*/  ISETP.NE.AND.EX P0, PT, R0, R3, PT, P0 ;  /* 0x000000030000720c */ /* 0x000fe40003f05300 */
[----:B--2---:R-:W-:-:S13]  /*1270*/  ISETP.NE.AND P1, PT, R12, 0x40, PT ;  /* 0x000000400c00780c */ /* 0x004fda0003f25270 */
[----:B0-----:R-:W-:Y:S05]  /*1280*/  @P1 BRA `(.L_x_14) ;  /* 0x0000001000b81947 */ /* 0x001fea0003800000 */
[----:B------:R-:W2:Y:S04]  /*1290*/  LDL.128 R4, [R1+0x120] ;  /* 0x0001200001047983 */ /* 0x000ea80000100c00 */
[----:B------:R-:W3:Y:S04]  /*12a0*/  LDL.128 R12, [R1+0x130] ;  /* 0x00013000010c7983 */ /* 0x000ee80000100c00 */
[----:B------:R-:W4:Y:S04]  /*12b0*/  LDL.128 R16, [R1+0x140] ;  /* 0x0001400001107983 */ /* 0x000f280000100c00 */
[----:B------:R-:W5:Y:S01]  /*12c0*/  LDL.128 R8, [R1+0x150] ;  /* 0x0001500001087983 */ /* 0x000f620000100c00 */
[----:B--2---:R-:W-:-:S02]  /*12d0*/  PRMT R26, R4, 0x7771, RZ ;  /* 0x00007771041a7816 */ /* 0x004fc400000000ff */
[C---:B------:R-:W-:Y:S02]  /*12e0*/  PRMT R24, R5.reuse, 0x7771, RZ ;  /* 0x0000777105187816 */ /* 0x040fe400000000ff */
[----:B------:R-:W-:Y:S01]  /*12f0*/  PRMT R28, R6, 0x7771, RZ ;  /* 0x00007771061c7816 */ /* 0x000fe200000000ff */
[----:B------:R-:W-:Y:S01]  /*1300*/  IMAD.U32 R26, R26, 0x10000, RZ ;  /* 0x000100001a1a7824 */ /* 0x000fe200078e00ff */
[----:B------:R-:W-:Y:S01]  /*1310*/  PRMT R27, R4, 0x7770, RZ ;  /* 0x00007770041b7816 */ /* 0x000fe200000000ff */
[----:B------:R-:W-:Y:S01]  /*1320*/  IMAD.U32 R24, R24, 0x10000, RZ ;  /* 0x0001000018187824 */ /* 0x000fe200078e00ff */
[----:B------:R-:W-:Y:S01]  /*1330*/  PRMT R25, R5, 0x7770, RZ ;  /* 0x0000777005197816 */ /* 0x000fe200000000ff */
[----:B------:R-:W-:Y:S01]  /*1340*/  IMAD.U32 R29, R28, 0x10000, RZ ;  /* 0x000100001c1d7824 */ /* 0x000fe200078e00ff */
[----:B------:R-:W-:Y:S02]  /*1350*/  LOP3.LUT R26, R26, 0xff0000, RZ, 0xc0, !PT ;  /* 0x00ff00001a1a7812 */ /* 0x000fe400078ec0ff */
[----:B------:R-:W-:-:S02]  /*1360*/  LOP3.LUT R24, R24, 0xff0000, RZ, 0xc0, !PT ;  /* 0x00ff000018187812 */ /* 0x000fc400078ec0ff */
[----:B------:R-:W-:Y:S01]  /*1370*/  PRMT R28, R6, 0x7770, RZ ;  /* 0x00007770061c7816 */ /* 0x000fe200000000ff */
[----:B------:R-:W-:Y:S01]  /*1380*/  IMAD R26, R27, 0x1000000, R26 ;  /* 0x010000001b1a7824 */ /* 0x000fe200078e021a */
[----:B------:R-:W-:Y:S01]  /*1390*/  LOP3.LUT R29, R29, 0xff0000, RZ, 0xc0, !PT ;  /* 0x00ff00001d1d7812 */ /* 0x000fe200078ec0ff */
[----:B------:R-:W-:Y:S01]  /*13a0*/  IMAD R27, R25, 0x1000000, R24 ;  /* 0x01000000191b7824 */ /* 0x000fe200078e0218 */
[----:B------:R-:W-:Y:S02]  /*13b0*/  PRMT R25, R7, 0x7771, RZ ;  /* 0x0000777107197816 */ /* 0x000fe400000000ff */
[----:B---3--:R-:W-:Y:S01]  /*13c0*/  PRMT R30, R12, 0x7771, RZ ;  /* 0x000077710c1e7816 */ /* 0x008fe200000000ff */
[----:B------:R-:W-:Y:S01]  /*13d0*/  IMAD R28, R28, 0x1000000, R29 ;  /* 0x010000001c1c7824 */ /* 0x000fe200078e021d */
[C---:B------:R-:W-:Y:S01]  /*13e0*/  PRMT R24, R4.reuse, 0x7772, RZ ;  /* 0x0000777204187816 */ /* 0x040fe200000000ff */
[----:B------:R-:W-:Y:S01]  /*13f0*/  IMAD.U32 R31, R25, 0x10000, RZ ;  /* 0x00010000191f7824 */ /* 0x000fe200078e00ff */
[----:B------:R-:W-:Y:S01]  /*1400*/  PRMT R29, R4, 0x7773, RZ ;  /* 0x00007773041d7816 */ /* 0x000fe200000000ff */
[----:B------:R-:W-:Y:S01]  /*1410*/  IMAD.U32 R33, R30, 0x10000, RZ ;  /* 0x000100001e217824 */ /* 0x000fe200078e00ff */
[----:B------:R-:W-:-:S02]  /*1420*/  PRMT R4, R5, 0x7772, RZ ;  /* 0x0000777205047816 */ /* 0x000fc400000000ff */
[----:B------:R-:W-:Y:S01]  /*1430*/  PRMT R30, R5, 0x7773, RZ ;  /* 0x00007773051e7816 */ /* 0x000fe200000000ff */
[----:B------:R-:W-:Y:S01]  /*1440*/  IMAD.SHL.U32 R5, R24, 0x100, RZ ;  /* 0x0000010018057824 */ /* 0x000fe200078e00ff */
[----:B------:R-:W-:Y:S01]  /*1450*/  LOP3.LUT R32, R31, 0xff0000, RZ, 0xc0, !PT ;  /* 0x00ff00001f207812 */ /* 0x000fe200078ec0ff */
[----:B------:R-:W-:Y:S01]  /*1460*/  IMAD.SHL.U32 R31, R4, 0x100, RZ ;  /* 0x00000100041f7824 */ /* 0x000fe200078e00ff */
[----:B------:R-:W-:Y:S02]  /*1470*/  PRMT R25, R7, 0x7770, RZ ;  /* 0x0000777007197816 */ /* 0x000fe400000000ff */
[----:B------:R-:W-:Y:S02]  /*1480*/  LOP3.LUT R4, R29, R26, R5, 0xfe, !PT ;  /* 0x0000001a1d047212 */ /* 0x000fe400078efe05 */
[----:B------:R-:W-:Y:S01]  /*1490*/  LOP3.LUT R5, R30, R27, R31, 0xfe, !PT ;  /* 0x0000001b1e057212 */ /* 0x000fe200078efe1f */
[----:B------:R-:W-:Y:S01]  /*14a0*/  IMAD R24, R25, 0x1000000, R32 ;  /* 0x0100000019187824 */ /* 0x000fe200078e0220 */
[----:B------:R-:W-:-:S02]  /*14b0*/  PRMT R27, R13, 0x7771, RZ ;  /* 0x000077710d1b7816 */ /* 0x000fc400000000ff */
[----:B------:R-:W-:Y:S02]  /*14c0*/  PRMT R30, R14, 0x7771, RZ ;  /* 0x000077710e1e7816 */ /* 0x000fe400000000ff */
[C---:B------:R-:W-:Y:S02]  /*14d0*/  PRMT R26, R6.reuse, 0x7772, RZ ;  /* 0x00007772061a7816 */ /* 0x040fe400000000ff */
[----:B------:R-:W-:Y:S01]  /*14e0*/  PRMT R29, R6, 0x7773, RZ ;  /* 0x00007773061d7816 */ /* 0x000fe200000000ff */
[----:B------:R-:W-:Y:S01]  /*14f0*/  IMAD.U32 R6, R27, 0x10000, RZ ;  /* 0x000100001b067824 */ /* 0x000fe200078e00ff */
[----:B------:R-:W-:Y:S01]  /*1500*/  LOP3.LUT R34, R33, 0xff0000, RZ, 0xc0, !PT ;  /* 0x00ff000021227812 */ /* 0x000fe200078ec0ff */
[----:B------:R-:W-:Y:S01]  /*1510*/  IMAD.U32 R31, R30, 0x10000, RZ ;  /* 0x000100001e1f7824 */ /* 0x000fe200078e00ff */
[----:B------:R-:W-:Y:S02]  /*1520*/  PRMT R33, R12, 0x7770, RZ ;  /* 0x000077700c217816 */ /* 0x000fe400000000ff */
[----:B------:R-:W-:-:S02]  /*1530*/  PRMT R27, R13, 0x7770, RZ ;  /* 0x000077700d1b7816 */ /* 0x000fc400000000ff */
[----:B------:R-:W-:Y:S01]  /*1540*/  LOP3.LUT R30, R6, 0xff0000, RZ, 0xc0, !PT ;  /* 0x00ff0000061e7812 */ /* 0x000fe200078ec0ff */
[----:B------:R-:W-:Y:S01]  /*1550*/  IMAD.SHL.U32 R6, R26, 0x100, RZ ;  /* 0x000001001a067824 */ /* 0x000fe200078e00ff */
[----:B------:R-:W-:Y:S01]  /*1560*/  PRMT R32, R14, 0x7770, RZ ;  /* 0x000077700e207816 */ /* 0x000fe200000000ff */
[----:B------:R-:W-:Y:S01]  /*1570*/  IMAD R25, R33, 0x1000000, R34 ;  /* 0x0100000021197824 */ /* 0x000fe200078e0222 */
[----:B------:R-:W-:Y:S01]  /*1580*/  LOP3.LUT R33, R31, 0xff0000, RZ, 0xc0, !PT ;  /* 0x00ff00001f217812 */ /* 0x000fe200078ec0ff */
[----:B------:R-:W-:Y:S01]  /*1590*/  IMAD R26, R27, 0x1000000, R30 ;  /* 0x010000001b1a7824 */ /* 0x000fe200078e021e */
[----:B----4-:R-:W-:Y:S02]  /*15a0*/  PRMT R30, R16, 0x7771, RZ ;  /* 0x00007771101e7816 */ /* 0x010fe400000000ff */
[----:B------:R-:W-:Y:S01]  /*15b0*/  PRMT R31, R15, 0x7771, RZ ;  /* 0x000077710f1f7816 */ /* 0x000fe200000000ff */
[----:B------:R-:W-:Y:S01]  /*15c0*/  IMAD R27, R32, 0x1000000, R33 ;  /* 0x01000000201b7824 */ /* 0x000fe200078e0221 */
[----:B------:R-:W-:Y:S01]  /*15d0*/  LOP3.LUT R6, R29, R28, R6, 0xfe, !PT ;  /* 0x0000001c1d067212 */ /* 0x000fe200078efe06 */
[----:B------:R-:W-:Y:S01]  /*15e0*/  IMAD.U32 R33, R30, 0x10000, RZ ;  /* 0x000100001e217824 */ /* 0x000fe200078e00ff */
[----:B------:R-:W-:Y:S01]  /*15f0*/  PRMT R29, R7, 0x7772, RZ ;  /* 0x00007772071d7816 */ /* 0x000fe200000000ff */
[----:B------:R-:W-:Y:S01]  /*1600*/  IMAD.U32 R31, R31, 0x10000, RZ ;  /* 0x000100001f1f7824 */ /* 0x000fe200078e00ff */
[----:B------:R-:W-:-:S02]  /*1610*/  PRMT R30, R7, 0x7773, RZ ;  /* 0x00007773071e7816 */ /* 0x000fc400000000ff */
[----:B------:R-:W-:Y:S01]  /*1620*/  PRMT R28, R15, 0x7770, RZ ;  /* 0x000077700f1c7816 */ /* 0x000fe200000000ff */
[----:B------:R-:W-:Y:S01]  /*1630*/  IMAD.SHL.U32 R7, R29, 0x100, RZ ;  /* 0x000001001d077824 */ /* 0x000fe200078e00ff */
[----:B------:R-:W-:Y:S02]  /*1640*/  LOP3.LUT R31, R31, 0xff0000, RZ, 0xc0, !PT ;  /* 0x00ff00001f1f7812 */ /* 0x000fe400078ec0ff */
[----:B------:R-:W-:Y:S02]  /*1650*/  PRMT R32, R16, 0x7770, RZ ;  /* 0x0000777010207816 */ /* 0x000fe400000000ff */
[----:B------:R-:W-:Y:S01]  /*1660*/  LOP3.LUT R7, R30, R24, R7, 0xfe, !PT ;  /* 0x000000181e077212 */ /* 0x000fe200078efe07 */
[----:B------:R-:W-:Y:S01]  /*1670*/  IMAD R28, R28, 0x1000000, R31 ;  /* 0x010000001c1c7824 */ /* 0x000fe200078e021f */
[----:B------:R-:W-:Y:S02]  /*1680*/  PRMT R24, R12, 0x7772, RZ ;  /* 0x000077720c187816 */ /* 0x000fe400000000ff */
[----:B------:R-:W-:Y:S01]  /*1690*/  LOP3.LUT R33, R33, 0xff0000, RZ, 0xc0, !PT ;  /* 0x00ff000021217812 */ /* 0x000fe200078ec0ff */
[----:B------:R0:W-:Y:S01]  /*16a0*/  STL.128 [R1], R4 ;  /* 0x0000000401007387 */ /* 0x0001e20000100c00 */
[----:B------:R-:W-:-:S02]  /*16b0*/  PRMT R31, R17, 0x7771, RZ ;  /* 0x00007771111f7816 */ /* 0x000fc400000000ff */
[----:B------:R-:W-:Y:S01]  /*16c0*/  PRMT R30, R12, 0x7773, RZ ;  /* 0x000077730c1e7816 */ /* 0x000fe200000000ff */
[----:B------:R-:W-:Y:S02]  /*16d0*/  IMAD.SHL.U32 R12, R24, 0x100, RZ ;  /* 0x00000100180c7824 */ /* 0x000fe400078e00ff */
[----:B------:R-:W-:Y:S01]  /*16e0*/  IMAD R29, R32, 0x1000000, R33 ;  /* 0x01000000201d7824 */ /* 0x000fe200078e0221 */
[----:B------:R-:W-:Y:S01]  /*16f0*/  PRMT R33, R18, 0x7771, RZ ;  /* 0x0000777112217816 */ /* 0x000fe200000000ff */
[----:B------:R-:W-:Y:S01]  /*1700*/  IMAD.U32 R32, R31, 0x10000, RZ ;  /* 0x000100001f207824 */ /* 0x000fe200078e00ff */
[----:B------:R-:W-:Y:S02]  /*1710*/  LOP3.LUT R12, R30, R25, R12, 0xfe, !PT ;  /* 0x000000191e0c7212 */ /* 0x000fe400078efe0c */
[----:B------:R-:W-:Y:S01]  /*1720*/  PRMT R25, R13, 0x7772, RZ ;  /* 0x000077720d197816 */ /* 0x000fe200000000ff */
[----:B------:R-:W-:Y:S01]  /*1730*/  IMAD.U32 R33, R33, 0x10000, RZ ;  /* 0x0001000021217824 */ /* 0x000fe200078e00ff */
[----:B------:R-:W-:-:S02]  /*1740*/  PRMT R31, R17, 0x7770, RZ ;  /* 0x00007770111f7816 */ /* 0x000fc400000000ff */
[----:B------:R-:W-:Y:S02]  /*1750*/  LOP3.LUT R32, R32, 0xff0000, RZ, 0xc0, !PT ;  /* 0x00ff000020207812 */ /* 0x000fe400078ec0ff */
[----:B------:R-:W-:Y:S01]  /*1760*/  PRMT R30, R13, 0x7773, RZ ;  /* 0x000077730d1e7816 */ /* 0x000fe200000000ff */
[----:B------:R-:W-:Y:S01]  /*1770*/  IMAD.SHL.U32 R13, R25, 0x100, RZ ;  /* 0x00000100190d7824 */ /* 0x000fe200078e00ff */
[----:B------:R-:W-:Y:S01]  /*1780*/  LOP3.LUT R33, R33, 0xff0000, RZ, 0xc0, !PT ;  /* 0x00ff000021217812 */ /* 0x000fe200078ec0ff */
[----:B------:R-:W-:Y:S01]  /*1790*/  IMAD R24, R31, 0x1000000, R32 ;  /* 0x010000001f187824 */ /* 0x000fe200078e0220 */
[----:B------:R-:W-:Y:S02]  /*17a0*/  PRMT R32, R18, 0x7770, RZ ;  /* 0x0000777012207816 */ /* 0x000fe400000000ff */
[----:B------:R-:W-:Y:S02]  /*17b0*/  PRMT R31, R19, 0x7771, RZ ;  /* 0x00007771131f7816 */ /* 0x000fe400000000ff */
[----:B------:R-:W-:Y:S01]  /*17c0*/  LOP3.LUT R13, R30, R26, R13, 0xfe, !PT ;  /* 0x0000001a1e0d7212 */ /* 0x000fe200078efe0d */
[----:B------:R-:W-:Y:S01]  /*17d0*/  IMAD R25, R32, 0x1000000, R33 ;  /* 0x0100000020197824 */ /* 0x000fe200078e0221 */
[C---:B------:R-:W-:Y:S01]  /*17e0*/  PRMT R26, R14.reuse, 0x7772, RZ ;  /* 0x000077720e1a7816 */ /* 0x040fe200000000ff */
[----:B------:R-:W-:Y:S01]  /*17f0*/  IMAD.U32 R32, R31, 0x10000, RZ ;  /* 0x000100001f207824 */ /* 0x000fe200078e00ff */
[----:B------:R-:W-:-:S02]  /*1800*/  PRMT R30, R14, 0x7773, RZ ;  /* 0x000077730e1e7816 */ /* 0x000fc400000000ff */
[----:B-----5:R-:W-:Y:S01]  /*1810*/  PRMT R33, R8, 0x7771, RZ ;  /* 0x0000777108217816 */ /* 0x020fe200000000ff */
[----:B------:R-:W-:Y:S01]  /*1820*/  IMAD.SHL.U32 R14, R26, 0x100, RZ ;  /* 0x000001001a0e7824 */ /* 0x000fe200078e00ff */
[----:B------:R-:W-:Y:S02]  /*1830*/  PRMT R31, R19, 0x7770, RZ ;  /* 0x00007770131f7816 */ /* 0x000fe400000000ff */
[----:B------:R-:W-:Y:S01]  /*1840*/  LOP3.LUT R32, R32, 0xff0000, RZ, 0xc0, !PT ;  /* 0x00ff000020207812 */ /* 0x000fe200078ec0ff */
[----:B------:R-:W-:Y:S01]  /*1850*/  IMAD.U32 R33, R33, 0x10000, RZ ;  /* 0x0001000021217824 */ /* 0x000fe200078e00ff */
[----:B------:R-:W-:Y:S02]  /*1860*/  LOP3.LUT R14, R30, R27, R14, 0xfe, !PT ;  /* 0x0000001b1e0e7212 */ /* 0x000fe400078efe0e */
[----:B------:R-:W-:Y:S01]  /*1870*/  PRMT R27, R15, 0x7772, RZ ;  /* 0x000077720f1b7816 */ /* 0x000fe200000000ff */
[----:B------:R-:W-:Y:S01]  /*1880*/  IMAD R26, R31, 0x1000000, R32 ;  /* 0x010000001f1a7824 */ /* 0x000fe200078e0220 */
[----:B------:R-:W-:-:S02]  /*1890*/  PRMT R32, R8, 0x7770, RZ ;  /* 0x0000777008207816 */ /* 0x000fc400000000ff */
[----:B------:R-:W-:Y:S02]  /*18a0*/  LOP3.LUT R33, R33, 0xff0000, RZ, 0xc0, !PT ;  /* 0x00ff000021217812 */ /* 0x000fe400078ec0ff */
[----:B------:R-:W-:Y:S01]  /*18b0*/  PRMT R30, R15, 0x7773, RZ ;  /* 0x000077730f1e7816 */ /* 0x000fe200000000ff */
[----:B------:R-:W-:Y:S01]  /*18c0*/  IMAD.SHL.U32 R15, R27, 0x100, RZ ;  /* 0x000001001b0f7824 */ /* 0x000fe200078e00ff */
[----:B------:R-:W-:Y:S01]  /*18d0*/  PRMT R31, R16, 0x7772, RZ ;  /* 0x00007772101f7816 */ /* 0x000fe200000000ff */
[----:B------:R-:W-:Y:S01]  /*18e0*/  IMAD R27, R32, 0x1000000, R33 ;  /* 0x01000000201b7824 */ /* 0x000fe200078e0221 */
[----:B------:R-:W-:Y:S02]  /*18f0*/  PRMT R32, R16, 0x7773, RZ ;  /* 0x0000777310207816 */ /* 0x000fe400000000ff */
[----:B------:R-:W-:Y:S01]  /*1900*/  LOP3.LUT R15, R30, R28, R15, 0xfe, !PT ;  /* 0x0000001c1e0f7212 */ /* 0x000fe200078efe0f */
[----:B------:R-:W-:Y:S01]  /*1910*/  IMAD.SHL.U32 R16, R31, 0x100, RZ ;  /* 0x000001001f107824 */ /* 0x000fe200078e00ff */
[----:B------:R-:W-:-:S02]  /*1920*/  PRMT R30, R9, 0x7771, RZ ;  /* 0x00007771091e7816 */ /* 0x000fc400000000ff */
[----:B------:R-:W-:Y:S01]  /*1930*/  PRMT R31, R10, 0x7771, RZ ;  /* 0x000077710a1f7816 */ /* 0x000fe200000000ff */
[----:B------:R0:W-:Y:S01]  /*1940*/  STL.128 [R1+0x10], R12 ;  /* 0x0000100c01007387 */ /* 0x0001e20000100c00 */
[----:B------:R-:W-:Y:S01]  /*1950*/  PRMT R28, R17, 0x7772, RZ ;  /* 0x00007772111c7816 */ /* 0x000fe200000000ff */
[----:B------:R-:W-:Y:S01]  /*1960*/  IMAD.U32 R30, R30, 0x10000, RZ ;  /* 0x000100001e1e7824 */ /* 0x000fe200078e00ff */
[----:B------:R-:W-:Y:S01]  /*1970*/  LOP3.LUT R16, R32, R29, R16, 0xfe, !PT ;  /* 0x0000001d20107212 */ /* 0x000fe200078efe10 */
[----:B------:R-:W-:Y:S01]  /*1980*/  IMAD.U32 R31, R31, 0x10000, RZ ;  /* 0x000100001f1f7824 */ /* 0x000fe200078e00ff */
[----:B------:R-:W-:Y:S02]  /*1990*/  PRMT R17, R17, 0x7773, RZ ;  /* 0x0000777311117816 */ /* 0x000fe400000000ff */
[----:B------:R-:W-:Y:S01]  /*19a0*/  LOP3.LUT R32, R30, 0xff0000, RZ, 0xc0, !PT ;  /* 0x00ff00001e207812 */ /* 0x000fe200078ec0ff */
[----:B------:R-:W-:Y:S01]  /*19b0*/  IMAD.SHL.U32 R30, R28, 0x100, RZ ;  /* 0x000001001c1e7824 */ /* 0x000fe200078e00ff */
[----:B------:R-:W-:-:S02]  /*19c0*/  LOP3.LUT R34, R31, 0xff0000, RZ, 0xc0, !PT ;  /* 0x00ff00001f227812 */ /* 0x000fc400078ec0ff */
[----:B------:R-:W-:Y:S02]  /*19d0*/  PRMT R31, R11, 0x7771, RZ ;  /* 0x000077710b1f7816 */ /* 0x000fe400000000ff */
[----:B------:R-:W-:Y:S02]  /*19e0*/  LOP3.LUT R17, R17, R24, R30, 0xfe, !PT ;  /* 0x0000001811117212 */ /* 0x000fe400078efe1e */
[----:B------:R-:W-:Y:S01]  /*19f0*/  PRMT R29, R9, 0x7770, RZ ;  /* 0x00007770091d7816 */ /* 0x000fe200000000ff */
[----:B------:R-:W-:Y:S01]  /*1a00*/  IMAD.U32 R30, R31, 0x10000, RZ ;  /* 0x000100001f1e7824 */ /* 0x000fe200078e00ff */
[----:B------:R-:W-:Y:S02]  /*1a10*/  PRMT R33, R10, 0x7770, RZ ;  /* 0x000077700a217816 */ /* 0x000fe400000000ff */
[C---:B------:R-:W-:Y:S01]  /*1a20*/  PRMT R24, R18.reuse, 0x7772, RZ ;  /* 0x0000777212187816 */ /* 0x040fe200000000ff */
[----:B------:R-:W-:Y:S01]  /*1a30*/  IMAD R29, R29, 0x1000000, R32 ;  /* 0x010000001d1d7824 */ /* 0x000fe200078e0220 */
[----:B------:R-:W-:Y:S01]  /*1a40*/  PRMT R31, R18, 0x7773, RZ ;  /* 0x00007773121f7816 */ /* 0x000fe200000000ff */
[----:B------:R-:W-:Y:S01]  /*1a50*/  IMAD R28, R33, 0x1000000, R34 ;  /* 0x01000000211c7824 */ /* 0x000fe200078e0222 */
[----:B------:R-:W-:-:S02]  /*1a60*/  PRMT R18, R19, 0x7772, RZ ;  /* 0x0000777213127816 */ /* 0x000fc400000000ff */
[----:B------:R-:W-:Y:S02]  /*1a70*/  PRMT R32, R19, 0x7773, RZ ;  /* 0x0000777313207816 */ /* 0x000fe400000000ff */
[----:B------:R-:W-:Y:S01]  /*1a80*/  LOP3.LUT R34, R30, 0xff0000, RZ, 0xc0, !PT ;  /* 0x00ff00001e227812 */ /* 0x000fe200078ec0ff */
[----:B------:R-:W-:Y:S01]  /*1a90*/  IMAD.SHL.U32 R30, R24, 0x100, RZ ;  /* 0x00000100181e7824 */ /* 0x000fe200078e00ff */
[----:B------:R-:W-:Y:S01]  /*1aa0*/  PRMT R33, R11, 0x7770, RZ ;  /* 0x000077700b217816 */ /* 0x000fe200000000ff */
[----:B------:R-:W-:-:S03]  /*1ab0*/  IMAD.SHL.U32 R19, R18, 0x100, RZ ;  /* 0x0000010012137824 */ /* 0x000fc600078e00ff */
[----:B------:R-:W-:Y:S01]  /*1ac0*/  LOP3.LUT R18, R31, R25, R30, 0xfe, !PT ;  /* 0x000000191f127212 */ /* 0x000fe200078efe1e */
[----:B------:R-:W-:Y:S01]  /*1ad0*/  IMAD R24, R33, 0x1000000, R34 ;  /* 0x0100000021187824 */ /* 0x000fe200078e0222 */
[----:B------:R-:W-:Y:S02]  /*1ae0*/  LOP3.LUT R19, R32, R26, R19, 0xfe, !PT ;  /* 0x0000001a20137212 */ /* 0x000fe400078efe13 */
[----:B------:R-:W-:Y:S02]  /*1af0*/  PRMT R30, R9, 0x7772, RZ ;  /* 0x00007772091e7816 */ /* 0x000fe400000000ff */
[C---:B------:R-:W-:Y:S01]  /*1b00*/  PRMT R32, R10.reuse, 0x7772, RZ ;  /* 0x000077720a207816 */ /* 0x040fe200000000ff */
[----:B------:R0:W-:Y:S01]  /*1b10*/  STL.128 [R1+0x20], R16 ;  /* 0x0000201001007387 */ /* 0x0001e20000100c00 */
[----:B------:R-:W-:Y:S02]  /*1b20*/  PRMT R25, R10, 0x7773, RZ ;  /* 0x000077730a197816 */ /* 0x000fe400000000ff */
[----:B------:R-:W-:Y:S01]  /*1b30*/  PRMT R31, R8, 0x7772, RZ ;  /* 0x00007772081f7816 */ /* 0x000fe200000000ff */
[----:B------:R-:W-:Y:S01]  /*1b40*/  IMAD.SHL.U32 R32, R32, 0x100, RZ ;  /* 0x0000010020207824 */ /* 0x000fe200078e00ff */
[----:B------:R-:W-:-:S02]  /*1b50*/  PRMT R10, R11, 0x7772, RZ ;  /* 0x000077720b0a7816 */ /* 0x000fc400000000ff */
[----:B------:R-:W-:Y:S01]  /*1b60*/  PRMT R26, R9, 0x7773, RZ ;  /* 0x00007773091a7816 */ /* 0x000fe200000000ff */
[----:B------:R-:W-:Y:S01]  /*1b70*/  IMAD.SHL.U32 R9, R30, 0x100, RZ ;  /* 0x000001001e097824 */ /* 0x000fe200078e00ff */
[----:B------:R-:W-:Y:S01]  /*1b80*/  PRMT R8, R8, 0x7773, RZ ;  /* 0x0000777308087816 */ /* 0x000fe200000000ff */
[----:B------:R-:W-:Y:S01]  /*1b90*/  IMAD.SHL.U32 R31, R31, 0x100, RZ ;  /* 0x000001001f1f7824 */ /* 0x000fe200078e00ff */
[----:B------:R-:W-:Y:S01]  /*1ba0*/  PRMT R11, R11, 0x7773, RZ ;  /* 0x000077730b0b7816 */ /* 0x000fe200000000ff */
[----:B------:R-:W-:Y:S01]  /*1bb0*/  IMAD.SHL.U32 R30, R10, 0x100, RZ ;  /* 0x000001000a1e7824 */ /* 0x000fe200078e00ff */
[----:B------:R-:W-:Y:S02]  /*1bc0*/  LOP3.LUT R9, R26, R29, R9, 0xfe, !PT ;  /* 0x0000001d1a097212 */ /* 0x000fe400078efe09 */
[----:B------:R-:W-:Y:S02]  /*1bd0*/  LOP3.LUT R8, R8, R27, R31, 0xfe, !PT ;  /* 0x0000001b08087212 */ /* 0x000fe400078efe1f */
[----:B------:R-:W-:-:S02]  /*1be0*/  LOP3.LUT R10, R25, R28, R32, 0xfe, !PT ;  /* 0x0000001c190a7212 */ /* 0x000fc400078efe20 */
[----:B------:R-:W-:Y:S01]  /*1bf0*/  LOP3.LUT R11, R11, R24, R30, 0xfe, !PT ;  /* 0x000000180b0b7212 */ /* 0x000fe200078efe1e */
[----:B------:R-:W-:-:S04]  /*1c00*/  IMAD.MOV.U32 R24, RZ, RZ, 0x10 ;  /* 0x00000010ff187424 */ /* 0x000fc800078e00ff */
[----:B------:R0:W-:Y:S03]  /*1c10*/  STL.128 [R1+0x30], R8 ;  /* 0x0000300801007387 */ /* 0x0001e60000100c00 */
.L_x_15:
[----:B01----:R-:W-:-:S05]  /*1c20*/  LOP3.LUT R12, R24, 0xff, RZ, 0xc0, !PT ;  /* 0x000000ff180c7812 */ /* 0x003fca00078ec0ff */
[----:B------:R-:W-:-:S05]  /*1c30*/  IMAD R12, R12, 0x4, R1 ;  /* 0x000000040c0c7824 */ /* 0x000fca00078e0201 */
[----:B------:R-:W2:Y:S04]  /*1c40*/  LDL.64 R10, [R12+-0x8] ;  /* 0xfffff8000c0a7983 */ /* 0x000ea80000100a00 */
[----:B------:R-:W3:Y:S04]  /*1c50*/  LDL.128 R4, [R12+-0x40] ;  /* 0xffffc0000c047983 */ /* 0x000ee80000100c00 */
[----:B------:R-:W4:Y:S04]  /*1c60*/  LDL R17, [R12+-0x1c] ;  /* 0xffffe4000c117983 */ /* 0x000f280000100800 */
[----:B------:R-:W5:Y:S04]  /*1c70*/  LDL.64 R8, [R12+-0x18] ;  /* 0xffffe8000c087983 */ /* 0x000f680000100a00 */
[----:B------:R-:W5:Y:S04]  /*1c80*/  LDL R13, [R12+-0x30] ;  /* 0xffffd0000c0d7983 */ /* 0x000f680000100800 */
[----:B------:R-:W5:Y:S01]  /*1c90*/  LDL R14, [R12+-0x10] ;  /* 0xfffff0000c0e7983 */ /* 0x000f620000100800 */
[----:B--2---:R-:W-:-:S02]  /*1ca0*/  SHF.L.W.U32.HI R15, R10, 0xf, R10 ;  /* 0x0000000f0a0f7819 */ /* 0x004fc40000010e0a */
[--C-:B------:R-:W-:Y:S02]  /*1cb0*/  SHF.L.W.U32.HI R16, R10, 0xd, R10.reuse ;  /* 0x0000000d0a107819 */ /* 0x100fe40000010e0a */
[----:B------:R-:W-:Y:S02]  /*1cc0*/  SHF.R.U32.HI R10, RZ, 0xa, R10 ;  /* 0x0000000aff0a7819 */ /* 0x000fe4000001160a */
[C-C-:B---3--:R-:W-:Y:S02]  /*1cd0*/  SHF.L.W.U32.HI R18, R5.reuse, 0x19, R5.reuse ;  /* 0x0000001905127819 */ /* 0x148fe40000010e05 */
[----:B------:R-:W-:Y:S02]  /*1ce0*/  LOP3.LUT R15, R10, R15, R16, 0x96, !PT ;  /* 0x0000000f0a0f7212 */ /* 0x000fe400078e9610 */
[----:B------:R-:W-:Y:S02]  /*1cf0*/  SHF.L.W.U32.HI R19, R5, 0xe, R5 ;  /* 0x0000000e05137819 */ /* 0x000fe40000010e05 */
[----:B----4-:R-:W-:-:S02]  /*1d00*/  IADD3 R15, PT, PT, R4, R15, R17 ;  /* 0x0000000f040f7210 */ /* 0x010fc40007ffe011 */
[----:B------:R-:W-:Y:S02]  /*1d10*/  SHF.R.U32.HI R25, RZ, 0x3, R5 ;  /* 0x00000003ff197819 */ /* 0x000fe40000011605 */
[C-C-:B------:R-:W-:Y:S02]  /*1d20*/  SHF.L.W.U32.HI R10, R11.reuse, 0xf, R11.reuse ;  /* 0x0000000f0b0a7819 */ /* 0x140fe40000010e0b */
[--C-:B------:R-:W-:Y:S02]  /*1d30*/  SHF.L.W.U32.HI R17, R11, 0xd, R11.reuse ;  /* 0x0000000d0b117819 */ /* 0x100fe40000010e0b */
[----:B------:R-:W-:Y:S02]  /*1d40*/  SHF.R.U32.HI R11, RZ, 0xa, R11 ;  /* 0x0000000aff0b7819 */ /* 0x000fe4000001160b */
[----:B------:R-:W-:Y:S02]  /*1d50*/  LOP3.LUT R18, R25, R18, R19, 0x96, !PT ;  /* 0x0000001219127212 */ /* 0x000fe400078e9613 */
[----:B------:R-:W-:-:S02]  /*1d60*/  SHF.L.W.U32.HI R16, R6, 0x19, R6 ;  /* 0x0000001906107819 */ /* 0x000fc40000010e06 */
[--C-:B------:R-:W-:Y:S01]  /*1d70*/  SHF.L.W.U32.HI R19, R6, 0xe, R6.reuse ;  /* 0x0000000e06137819 */ /* 0x100fe20000010e06 */
[----:B------:R-:W-:Y:S01]  /*1d80*/  IMAD.IADD R4, R18, 0x1, R15 ;  /* 0x0000000112047824 */ /* 0x000fe200078e020f */
[----:B------:R-:W-:Y:S02]  /*1d90*/  SHF.R.U32.HI R25, RZ, 0x3, R6 ;  /* 0x00000003ff197819 */ /* 0x000fe40000011606 */
[----:B------:R-:W-:Y:S02]  /*1da0*/  LOP3.LUT R10, R11, R10, R17, 0x96, !PT ;  /* 0x0000000a0b0a7212 */ /* 0x000fe400078e9611 */
[----:B------:R-:W-:Y:S02]  /*1db0*/  LOP3.LUT R16, R25, R16, R19, 0x96, !PT ;  /* 0x0000001019107212 */ /* 0x000fe400078e9613 */
[----:B-----5:R-:W-:Y:S02]  /*1dc0*/  IADD3 R5, PT, PT, R5, R10, R8 ;  /* 0x0000000a05057210 */ /* 0x020fe40007ffe008 */
[----:B------:R-:W-:-:S02]  /*1dd0*/  SHF.L.W.U32.HI R11, R4, 0xf, R4 ;  /* 0x0000000f040b7819 */ /* 0x000fc40000010e04 */
[--C-:B------:R-:W-:Y:S01]  /*1de0*/  SHF.L.W.U32.HI R18, R4, 0xd, R4.reuse ;  /* 0x0000000d04127819 */ /* 0x100fe20000010e04 */
[----:B------:R-:W-:Y:S01]  /*1df0*/  IMAD.IADD R5, R16, 0x1, R5 ;  /* 0x0000000110057824 */ /* 0x000fe200078e0205 */
[----:B------:R-:W-:Y:S02]  /*1e00*/  SHF.R.U32.HI R15, RZ, 0xa, R4 ;  /* 0x0000000aff0f7819 */ /* 0x000fe40000011604 */
[----:B------:R-:W-:Y:S02]  /*1e10*/  SHF.L.W.U32.HI R19, R13, 0x19, R13 ;  /* 0x000000190d137819 */ /* 0x000fe40000010e0d */
[----:B------:R-:W-:Y:S02]  /*1e20*/  LOP3.LUT R11, R15, R11, R18, 0x96, !PT ;  /* 0x0000000b0f0b7212 */ /* 0x000fe400078e9612 */
[C-C-:B------:R-:W-:Y:S02]  /*1e30*/  SHF.L.W.U32.HI R16, R5.reuse, 0xf, R5.reuse ;  /* 0x0000000f05107819 */ /* 0x140fe40000010e05 */
[----:B------:R-:W-:-:S02]  /*1e40*/  SHF.L.W.U32.HI R17, R5, 0xd, R5 ;  /* 0x0000000d05117819 */ /* 0x000fc40000010e05 */
[----:B------:R-:W-:Y:S02]  /*1e50*/  SHF.R.U32.HI R18, RZ, 0xa, R5 ;  /* 0x0000000aff127819 */ /* 0x000fe40000011605 */
[----:B------:R-:W-:Y:S02]  /*1e60*/  SHF.L.W.U32.HI R26, R13, 0xe, R13 ;  /* 0x0000000e0d1a7819 */ /* 0x000fe40000010e0d */
[C-C-:B------:R-:W-:Y:S02]  /*1e70*/  SHF.L.W.U32.HI R8, R7.reuse, 0x19, R7.reuse ;  /* 0x0000001907087819 */ /* 0x140fe40000010e07 */
[--C-:B------:R-:W-:Y:S02]  /*1e80*/  SHF.L.W.U32.HI R15, R7, 0xe, R7.reuse ;  /* 0x0000000e070f7819 */ /* 0x100fe40000010e07 */
[----:B------:R-:W-:Y:S02]  /*1e90*/  SHF.R.U32.HI R10, RZ, 0x3, R7 ;  /* 0x00000003ff0a7819 */ /* 0x000fe40000011607 */
[----:B------:R-:W-:-:S02]  /*1ea0*/  SHF.R.U32.HI R13, RZ, 0x3, R13 ;  /* 0x00000003ff0d7819 */ /* 0x000fc4000001160d */
[----:B------:R-:W-:Y:S02]  /*1eb0*/  LOP3.LUT R16, R18, R16, R17, 0x96, !PT ;  /* 0x0000001012107212 */ /* 0x000fe400078e9611 */
[----:B------:R-:W-:Y:S02]  /*1ec0*/  LOP3.LUT R8, R10, R8, R15, 0x96, !PT ;  /* 0x000000080a087212 */ /* 0x000fe400078e960f */
[----:B------:R-:W-:Y:S02]  /*1ed0*/  IADD3 R9, PT, PT, R6, R11, R9 ;  /* 0x0000000b06097210 */ /* 0x000fe40007ffe009 */
[----:B------:R-:W-:Y:S02]  /*1ee0*/  LOP3.LUT R13, R13, R19, R26, 0x96, !PT ;  /* 0x000000130d0d7212 */ /* 0x000fe400078e961a */
[----:B------:R-:W-:Y:S01]  /*1ef0*/  IADD3 R14, PT, PT, R7, R16, R14 ;  /* 0x00000010070e7210 */ /* 0x000fe20007ffe00e */
[----:B------:R-:W-:Y:S01]  /*1f00*/  IMAD.IADD R6, R8, 0x1, R9 ;  /* 0x0000000108067824 */ /* 0x000fe200078e0209 */
[C---:B------:R-:W-:Y:S01]  /*1f10*/  LOP3.LUT R8, R24.reuse, 0xff, RZ, 0xc0, !PT ;  /* 0x000000ff18087812 */ /* 0x040fe200078ec0ff */
[----:B------:R-:W-:-:S02]  /*1f20*/  VIADD R24, R24, 0x4 ;  /* 0x0000000418187836 */ /* 0x000fc40000000000 */
[----:B------:R-:W-:Y:S01]  /*1f30*/  IMAD.IADD R7, R13, 0x1, R14 ;  /* 0x000000010d077824 */ /* 0x000fe200078e020e */
[----:B------:R-:W-:-:S04]  /*1f40*/  ISETP.GE.U32.AND P1, PT, R8, 0x3c, PT ;  /* 0x0000003c0800780c */ /* 0x000fc80003f26070 */
[----:B------:R1:W-:Y:S09]  /*1f50*/  STL.128 [R12], R4 ;  /* 0x000000040c007387 */ /* 0x0003f20000100c00 */
[----:B------:R-:W-:Y:S05]  /*1f60*/  @!P1 BRA `(.L_x_15) ;  /* 0xfffffffc002c9947 */ /* 0x000fea000383ffff */
[----:B------:R-:W2:Y:S04]  /*1f70*/  LDL.128 R8, [R1+0x170] ;  /* 0x0001700001087983 */ /* 0x000ea80000100c00 */
[----:B-1----:R-:W3:Y:S01]  /*1f80*/  LDL.128 R4, [R1+0x180] ;  /* 0x0001800001047983 */ /* 0x002ee20000100c00 */
[----:B------:R-:W-:Y:S01]  /*1f90*/  PRMT R25, RZ, 0x7610, R25 ;  /* 0x00007610ff197816 */ /* 0x000fe20000000019 */
[----:B--2---:R-:W-:Y:S02]  /*1fa0*/  IMAD.MOV.U32 R29, RZ, RZ, R11 ;  /* 0x000000ffff1d7224 */ /* 0x004fe400078e000b */
[----:B------:R-:W-:Y:S02]  /*1fb0*/  IMAD.MOV.U32 R28, RZ, RZ, R10 ;  /* 0x000000ffff1c7224 */ /* 0x000fe400078e000a */
[----:B------:R-:W-:-:S02]  /*1fc0*/  IMAD.MOV.U32 R27, RZ, RZ, R9 ;  /* 0x000000ffff1b7224 */ /* 0x000fc400078e0009 */
[----:B------:R-:W-:Y:S02]  /*1fd0*/  IMAD.MOV.U32 R24, RZ, RZ, R8 ;  /* 0x000000ffff187224 */ /* 0x000fe400078e0008 */
[----:B---3--:R-:W-:Y:S02]  /*1fe0*/  IMAD.MOV.U32 R16, RZ, RZ, R7 ;  /* 0x000000ffff107224 */ /* 0x008fe400078e0007 */
[----:B------:R-:W-:Y:S02]  /*1ff0*/  IMAD.MOV.U32 R17, RZ, RZ, R6 ;  /* 0x000000ffff117224 */ /* 0x000fe400078e0006 */
[----:B------:R-:W-:Y:S02]  /*2000*/  IMAD.MOV.U32 R18, RZ, RZ, R5 ;  /* 0x000000ffff127224 */ /* 0x000fe400078e0005 */
[----:B------:R-:W-:-:S07]  /*2010*/  IMAD.MOV.U32 R19, RZ, RZ, R4 ;  /* 0x000000ffff137224 */ /* 0x000fce00078e0004 */
.L_x_16:
[----:B------:R-:W-:-:S05]  /*2020*/  IMAD.SHL.U32 R26, R25, 0x4, RZ ;  /* 0x00000004191a7824 */ /* 0x000fca00078e00ff */
[----:B------:R-:W-:-:S05]  /*2030*/  LOP3.LUT R26, R26, 0x3fc, RZ, 0xe2, !PT ;  /* 0x000003fc1a1a7812 */ /* 0x000fca00078ee2ff */
[----:B------:R-:W-:-:S06]  /*2040*/  IMAD.IADD R13, R1, 0x1, R26 ;  /* 0x00000001010d7824 */ /* 0x000fcc00078e021a */
[----:B------:R-:W2:Y:S01]  /*2050*/  LDL.128 R12, [R13] ;  /* 0x000000000d0c7983 */ /* 0x000ea20000100c00 */
[----:B------:R-:W2:Y:S01]  /*2060*/  LDC R33, c[0x3][R26] ;  /* 0x00c000001a217b82 */ /* 0x000ea20000000800 */
[C-C-:B------:R-:W-:Y:S02]  /*2070*/  SHF.L.W.U32.HI R30, R19.reuse, 0x1a, R19.reuse ;  /* 0x0000001a131e7819 */ /* 0x140fe40000010e13 */
[C-C-:B------:R-:W-:Y:S02]  /*2080*/  SHF.L.W.U32.HI R31, R19.reuse, 0x15, R19.reuse ;  /* 0x00000015131f7819 */ /* 0x140fe40000010e13 */
[----:B------:R-:W-:-:S04]  /*2090*/  SHF.L.W.U32.HI R32, R19, 0x7, R19 ;  /* 0x0000000713207819 */ /* 0x000fc80000010e13 */
[----:B------:R-:W-:Y:S02]  /*20a0*/  LOP3.LUT R31, R32, R30, R31, 0x96, !PT ;  /* 0x0000001e201f7212 */ /* 0x000fe400078e961f */
[----:B------:R-:W-:Y:S02]  /*20b0*/  SHF.L.W.U32.HI R32, R24, 0x13, R24 ;  /* 0x0000001318207819 */ /* 0x000fe40000010e18 */
[----:B--2---:R-:W-:Y:S02]  /*20c0*/  IADD3 R30, PT, PT, R33, R31, R12 ;  /* 0x0000001f211e7210 */ /* 0x004fe40007ffe00c */
[----:B------:R-:W0:Y:S01]  /*20d0*/  LDC R12, c[0x3][R26+0x4] ;  /* 0x00c001001a0c7b82 */ /* 0x000e220000000800 */
[----:B------:R-:W-:Y:S02]  /*20e0*/  LOP3.LUT R31, R18, R19, R17, 0xe2, !PT ;  /* 0x00000013121f7212 */ /* 0x000fe400078ee211 */
[----:B------:R-:W-:Y:S02]  /*20f0*/  SHF.L.W.U32.HI R33, R24, 0xa, R24 ;  /* 0x0000000a18217819 */ /* 0x000fe40000010e18 */
[----:B------:R-:W-:-:S02]  /*2100*/  IADD3 R30, PT, PT, R16, R30, R31 ;  /* 0x0000001e101e7210 */ /* 0x000fc40007ffe01f */
[----:B------:R-:W-:-:S03]  /*2110*/  SHF.L.W.U32.HI R31, R24, 0x1e, R24 ;  /* 0x0000001e181f7819 */ /* 0x000fc60000010e18 */
[----:B------:R-:W-:Y:S01]  /*2120*/  IMAD.IADD R16, R30, 0x1, R29 ;  /* 0x000000011e107824 */ /* 0x000fe200078e021d */
[----:B------:R-:W-:-:S04]  /*2130*/  LOP3.LUT R31, R33, R32, R31, 0x96, !PT ;  /* 0x00000020211f7212 */ /* 0x000fc800078e961f */
[C-C-:B------:R-:W-:Y:S02]  /*2140*/  SHF.L.W.U32.HI R29, R16.reuse, 0x1a, R16.reuse ;  /* 0x0000001a101d7819 */ /* 0x140fe40000010e10 */
[C-C-:B------:R-:W-:Y:S02]  /*2150*/  SHF.L.W.U32.HI R32, R16.reuse, 0x15, R16.reuse ;  /* 0x0000001510207819 */ /* 0x140fe40000010e10 */
[----:B------:R-:W-:-:S04]  /*2160*/  SHF.L.W.U32.HI R33, R16, 0x7, R16 ;  /* 0x0000000710217819 */ /* 0x000fc80000010e10 */
[----:B------:R-:W-:Y:S02]  /*2170*/  LOP3.LUT R32, R33, R29, R32, 0x96, !PT ;  /* 0x0000001d21207212 */ /* 0x000fe400078e9620 */
[----:B------:R-:W-:Y:S02]  /*2180*/  LOP3.LUT R29, R28, R27, R24, 0xe8, !PT ;  /* 0x0000001b1c1d7212 */ /* 0x000fe400078ee818 */
[----:B0-----:R-:W-:Y:S02]  /*2190*/  IADD3 R12, PT, PT, R12, R32, R13 ;  /* 0x000000200c0c7210 */ /* 0x001fe40007ffe00d */
[----:B------:R0:W1:Y:S01]  /*21a0*/  LDC R13, c[0x3][R26+0x8] ;  /* 0x00c002001a0d7b82 */ /* 0x0000620000000800 */
[----:B------:R-:W-:Y:S02]  /*21b0*/  IADD3 R29, PT, PT, R30, R31, R29 ;  /* 0x0000001f1e1d7210 */ /* 0x000fe40007ffe01d */
[----:B------:R-:W-:Y:S02]  /*21c0*/  LOP3.LUT R30, R19, R16, R18, 0xe2, !PT ;  /* 0x00000010131e7212 */ /* 0x000fe400078ee212 */
[----:B------:R-:W-:-:S02]  /*21d0*/  SHF.L.W.U32.HI R33, R29, 0x13, R29 ;  /* 0x000000131d217819 */ /* 0x000fc40000010e1d */
[----:B------:R-:W-:Y:S01]  /*21e0*/  IADD3 R31, PT, PT, R17, R12, R30 ;  /* 0x0000000c111f7210 */ /* 0x000fe20007ffe01e */
[----:B0-----:R-:W0:Y:S01]  /*21f0*/  LDC R26, c[0x3][R26+0xc] ;  /* 0x00c003001a1a7b82 */ /* 0x001e220000000800 */
[C-C-:B------:R-:W-:Y:S02]  /*2200*/  SHF.L.W.U32.HI R12, R29.reuse, 0x1e, R29.reuse ;  /* 0x0000001e1d0c7819 */ /* 0x140fe40000010e1d */
[----:B------:R-:W-:Y:S01]  /*2210*/  SHF.L.W.U32.HI R30, R29, 0xa, R29 ;  /* 0x0000000a1d1e7819 */ /* 0x000fe20000010e1d */
[----:B------:R-:W-:-:S03]  /*2220*/  IMAD.IADD R17, R31, 0x1, R28 ;  /* 0x000000011f117824 */ /* 0x000fc600078e021c */
[----:B------:R-:W-:Y:S02]  /*2230*/  LOP3.LUT R12, R30, R33, R12, 0x96, !PT ;  /* 0x000000211e0c7212 */ /* 0x000fe400078e960c */
[C-C-:B------:R-:W-:Y:S02]  /*2240*/  SHF.L.W.U32.HI R28, R17.reuse, 0x1a, R17.reuse ;  /* 0x0000001a111c7819 */ /* 0x140fe40000010e11 */
[C-C-:B------:R-:W-:Y:S02]  /*2250*/  SHF.L.W.U32.HI R33, R17.reuse, 0x15, R17.reuse ;  /* 0x0000001511217819 */ /* 0x140fe40000010e11 */
[----:B------:R-:W-:-:S04]  /*2260*/  SHF.L.W.U32.HI R30, R17, 0x7, R17 ;  /* 0x00000007111e7819 */ /* 0x000fc80000010e11 */
[----:B------:R-:W-:Y:S02]  /*2270*/  LOP3.LUT R30, R30, R28, R33, 0x96, !PT ;  /* 0x0000001c1e1e7212 */ /* 0x000fe400078e9621 */
[----:B------:R-:W-:Y:S02]  /*2280*/  LOP3.LUT R28, R27, R24, R29, 0xe8, !PT ;  /* 0x000000181b1c7212 */ /* 0x000fe400078ee81d */
[----:B-1----:R-:W-:Y:S02]  /*2290*/  IADD3 R14, PT, PT, R13, R30, R14 ;  /* 0x0000001e0d0e7210 */ /* 0x002fe40007ffe00e */
[----:B------:R-:W-:Y:S02]  /*22a0*/  LOP3.LUT R13, R16, R17, R19, 0xe2, !PT ;  /* 0x00000011100d7212 */ /* 0x000fe400078ee213 */
[----:B------:R-:W-:Y:S02]  /*22b0*/  IADD3 R28, PT, PT, R31, R12, R28 ;  /* 0x0000000c1f1c7210 */ /* 0x000fe40007ffe01c */
[----:B------:R-:W-:-:S02]  /*22c0*/  IADD3 R30, PT, PT, R18, R14, R13 ;  /* 0x0000000e121e7210 */ /* 0x000fc40007ffe00d */
[C-C-:B------:R-:W-:Y:S02]  /*22d0*/  SHF.L.W.U32.HI R12, R28.reuse, 0x1e, R28.reuse ;  /* 0x0000001e1c0c7819 */ /* 0x140fe40000010e1c */
[--C-:B------:R-:W-:Y:S01]  /*22e0*/  SHF.L.W.U32.HI R13, R28, 0x13, R28.reuse ;  /* 0x000000131c0d7819 */ /* 0x100fe20000010e1c */
[----:B------:R-:W-:Y:S01]  /*22f0*/  IMAD.IADD R18, R30, 0x1, R27 ;  /* 0x000000011e127824 */ /* 0x000fe200078e021b */
[--C-:B------:R-:W-:Y:S02]  /*2300*/  SHF.L.W.U32.HI R14, R28, 0xa, R28.reuse ;  /* 0x0000000a1c0e7819 */ /* 0x100fe40000010e1c */
[----:B------:R-:W-:Y:S02]  /*2310*/  LOP3.LUT R27, R24, R29, R28, 0xe8, !PT ;  /* 0x0000001d181b7212 */ /* 0x000fe400078ee81c */
[----:B------:R-:W-:Y:S02]  /*2320*/  LOP3.LUT R12, R14, R13, R12, 0x96, !PT ;  /* 0x0000000d0e0c7212 */ /* 0x000fe400078e960c */
[----:B------:R-:W-:-:S02]  /*2330*/  SHF.L.W.U32.HI R13, R18, 0x1a, R18 ;  /* 0x0000001a120d7819 */ /* 0x000fc40000010e12 */
[C-C-:B------:R-:W-:Y:S02]  /*2340*/  SHF.L.W.U32.HI R14, R18.reuse, 0x15, R18.reuse ;  /* 0x00000015120e7819 */ /* 0x140fe40000010e12 */
[----:B------:R-:W-:Y:S02]  /*2350*/  SHF.L.W.U32.HI R31, R18, 0x7, R18 ;  /* 0x00000007121f7819 */ /* 0x000fe40000010e12 */
[----:B------:R-:W-:Y:S02]  /*2360*/  IADD3 R27, PT, PT, R30, R12, R27 ;  /* 0x0000000c1e1b7210 */ /* 0x000fe40007ffe01b */
[----:B------:R-:W-:Y:S02]  /*2370*/  LOP3.LUT R31, R31, R13, R14, 0x96, !PT ;  /* 0x0000000d1f1f7212 */ /* 0x000fe400078e960e */
[C-C-:B------:R-:W-:Y:S02]  /*2380*/  SHF.L.W.U32.HI R12, R27.reuse, 0x1e, R27.reuse ;  /* 0x0000001e1b0c7819 */ /* 0x140fe40000010e1b */
[----:B------:R-:W-:-:S02]  /*2390*/  SHF.L.W.U32.HI R13, R27, 0x13, R27 ;  /* 0x000000131b0d7819 */ /* 0x000fc40000010e1b */
[----:B------:R-:W-:Y:S02]  /*23a0*/  SHF.L.W.U32.HI R14, R27, 0xa, R27 ;  /* 0x0000000a1b0e7819 */ /* 0x000fe40000010e1b */
[----:B0-----:R-:W-:Y:S02]  /*23b0*/  IADD3 R15, PT, PT, R26, R31, R15 ;  /* 0x0000001f1a0f7210 */ /* 0x001fe40007ffe00f */
[----:B------:R-:W-:Y:S02]  /*23c0*/  LOP3.LUT R13, R14, R13, R12, 0x96, !PT ;  /* 0x0000000d0e0d7212 */ /* 0x000fe400078e960c */
[C---:B------:R-:W-:Y:S01]  /*23d0*/  LOP3.LUT R14, R25.reuse, 0xff, RZ, 0xc0, !PT ;  /* 0x000000ff190e7812 */ /* 0x040fe200078ec0ff */
[----:B------:R-:W-:Y:S01]  /*23e0*/  VIADD R25, R25, 0x4 ;  /* 0x0000000419197836 */ /* 0x000fe20000000000 */
[----:B------:R-:W-:Y:S02]  /*23f0*/  LOP3.LUT R26, R17, R18, R16, 0xe2, !PT ;  /* 0x00000012111a7212 */ /* 0x000fe400078ee210 */
[----:B------:R-:W-:-:S02]  /*2400*/  ISETP.GE.U32.AND P1, PT, R14, 0x3c, PT ;  /* 0x0000003c0e00780c */ /* 0x000fc40003f26070 */
[----:B------:R-:W-:Y:S02]  /*2410*/  IADD3 R15, PT, PT, R19, R15, R26 ;  /* 0x0000000f130f7210 */ /* 0x000fe40007ffe01a */
[----:B------:R-:W-:-:S03]  /*2420*/  LOP3.LUT R12, R29, R28, R27, 0xe8, !PT ;  /* 0x0000001c1d0c7212 */ /* 0x000fc600078ee81b */
[C---:B------:R-:W-:Y:S01]  /*2430*/  IMAD.IADD R19, R15.reuse, 0x1, R24 ;  /* 0x000000010f137824 */ /* 0x040fe200078e0218 */
[----:B------:R-:W-:-:S05]  /*2440*/  IADD3 R31, PT, PT, R15, R13, R12 ;  /* 0x0000000d0f1f7210 */ /* 0x000fca0007ffe00c */
[----:B------:R-:W-:Y:S01]  /*2450*/  IMAD.MOV.U32 R24, RZ, RZ, R31 ;  /* 0x000000ffff187224 */ /* 0x000fe200078e001f */
[----:B------:R-:W-:Y:S06]  /*2460*/  @!P1 BRA `(.L_x_16) ;  /* 0xfffffff800ec9947 */ /* 0x000fec000383ffff */
[----:B------:R-:W2:Y:S01]  /*2470*/  LDL.64 R12, [R1+0x168] ;  /* 0x00016800010c7983 */ /* 0x000ea20000100a00 */
[----:B------:R-:W-:Y:S02]  /*2480*/  IMAD.IADD R8, R8, 0x1, R31 ;  /* 0x0000000108087824 */ /* 0x000fe400078e021f */
[----:B------:R-:W-:Y:S01]  /*2490*/  IMAD.IADD R9, R9, 0x1, R27 ;  /* 0x0000000109097824 */ /* 0x000fe200078e021b */
[----:B------:R0:W-:Y:S01]  /*24a0*/  STL [R1+0x160], RZ ;  /* 0x000160ff01007387 */ /* 0x0001e20000100800 */
[----:B------:R-:W-:Y:S02]  /*24b0*/  IMAD.IADD R10, R28, 0x1, R10 ;  /* 0x000000011c0a7824 */ /* 0x000fe400078e020a */
[----:B------:R-:W-:Y:S02]  /*24c0*/  IMAD.IADD R11, R29, 0x1, R11 ;  /* 0x000000011d0b7824 */ /* 0x000fe400078e020b */
[----:B------:R-:W-:Y:S02]  /*24d0*/  IMAD.IADD R4, R4, 0x1, R19 ;  /* 0x0000000104047824 */ /* 0x000fe400078e0213 */
[----:B------:R-:W-:Y:S01]  /*24e0*/  IMAD.IADD R5, R5, 0x1, R18 ;  /* 0x0000000105057824 */ /* 0x000fe200078e0212 */
[----:B------:R0:W-:Y:S01]  /*24f0*/  STL.128 [R1+0x170], R8 ;  /* 0x0001700801007387 */ /* 0x0001e20000100c00 */
[----:B------:R-:W-:-:S02]  /*2500*/  IMAD.IADD R6, R17, 0x1, R6 ;  /* 0x0000000111067824 */ /* 0x000fc400078e0206 */
[----:B------:R-:W-:-:S05]  /*2510*/  IMAD.IADD R7, R16, 0x1, R7 ;  /* 0x0000000110077824 */ /* 0x000fca00078e0207 */
[----:B------:R0:W-:Y:S01]  /*2520*/  STL.128 [R1+0x180], R4 ;  /* 0x0001800401007387 */ /* 0x0001e20000100c00 */
[----:B--2---:R-:W-:Y:S01]  /*2530*/  IADD3 R14, P1, PT, R12, 0x200, RZ ;  /* 0x000002000c0e7810 */ /* 0x004fe20007f3e0ff */
[----:B------:R-:W-:-:S04]  /*2540*/  IMAD.MOV.U32 R12, RZ, RZ, RZ ;  /* 0x000000ffff0c7224 */ /* 0x000fc800078e00ff */
[----:B------:R-:W-:-:S05]  /*2550*/  IMAD.X R15, RZ, RZ, R13, P1 ;  /* 0x000000ffff0f7224 */ /* 0x000fca00008e060d */
[----:B------:R0:W-:Y:S03]  /*2560*/  STL.64 [R1+0x168], R14 ;  /* 0x0001680e01007387 */ /* 0x0001e60000100a00 */
.L_x_14:
[----:B------:R-:W-:Y:S05]  /*2570*/  BSYNC.RECONVERGENT B1 ;  /* 0x0000000000017941 */ /* 0x000fea0003800200 */
.L_x_13:
[----:B------:R-:W-:Y:S05]  /*2580*/  @P0 BRA `(.L_x_17) ;  /* 0xffffffec00080947 */ /* 0x000fea000383ffff */
.L_x_12:
[----:B------:R-:W-:Y:S05]  /*2590*/  BSYNC.RECONVERGENT B0 ;  /* 0x0000000000007941 */ /* 0x000fea0003800200 */
.L_x_11:
[----:B------:R-:W-:Y:S01]  /*25a0*/  IMAD.MOV.U32 R2, RZ, RZ, 0x38 ;  /* 0x00000038ff027424 */ /* 0x000fe200078e00ff */
[C---:B------:R-:W-:Y:S01]  /*25b0*/  ISETP.GE.U32.AND P0, PT, R12.reuse, 0x38, PT ;  /* 0x000000380c00780c */ /* 0x040fe20003f06070 */
[----:B------:R-:W-:Y:S01]  /*25c0*/  IMAD.MOV.U32 R3, RZ, RZ, 0x80 ;  /* 0x00000080ff037424 */ /* 0x000fe200078e00ff */
[----:B------:R-:W-:Y:S01]  /*25d0*/  IADD3 R0, P1, PT, R12, 0x1, RZ ;  /* 0x000000010c007810 */ /* 0x000fe20007f3e0ff */
[----:B0-----:R-:W-:Y:S01]  /*25e0*/  IMAD.IADD R4, R1, 0x1, R12 ;  /* 0x0000000101047824 */ /* 0x001fe200078e020c */
[----:B------:R-:W-:Y:S01]  /*25f0*/  SEL R5, R2, 0x40, !P0 ;  /* 0x0000004002057807 */ /* 0x000fe20004000000 */
[----:B------:R-:W-:Y:S02]  /*2600*/  BSSY.RECONVERGENT B0, `(.L_x_18) ;  /* 0x0000059000007945 */ /* 0x000fe40003800200 */
[----:B------:R-:W-:Y:S01]  /*2610*/  IMAD.X R2, RZ, RZ, RZ, P1 ;  /* 0x000000ffff027224 */ /* 0x000fe200008e06ff */
[----:B------:R0:W-:Y:S01]  /*2620*/  STL.U8 [R4+0x120], R3 ;  /* 0x0001200304007387 */ /* 0x0001e20000100000 */
[----:B------:R-:W-:-:S04]  /*2630*/  ISETP.GE.U32.AND P0, PT, R0, R5, PT ;  /* 0x000000050000720c */ /* 0x000fc80003f06070 */
[----:B------:R-:W-:-:S13]  /*2640*/  ISETP.GE.U32.AND.EX P0, PT, R2, RZ, PT, P0 ;  /* 0x000000ff0200720c */ /* 0x000fda0003f06100 */
[----:B0-----:R-:W-:Y:S05]  /*2650*/  @P0 BRA `(.L_x_19) ;  /* 0x00000004004c0947 */ /* 0x001fea0003800000 */
[----:B------:R-:W-:Y:S01]  /*2660*/  IADD3 R3, P1, P2, R5, -0x2, -R12 ;  /* 0xfffffffe05037810 */ /* 0x000fe20007a3e80c */
[----:B------:R-:W-:Y:S01]  /*2670*/  IMAD.MOV.U32 R2, RZ, RZ, RZ ;  /* 0x000000ffff027224 */ /* 0x000fe200078e00ff */
[----:B------:R-:W-:Y:S01]  /*2680*/  LOP3.LUT R4, RZ, R12, RZ, 0x33, !PT ;  /* 0x0000000cff047212 */ /* 0x000fe200078e33ff */
[----:B------:R-:W-:Y:S01]  /*2690*/  BSSY.RECONVERGENT B1, `(.L_x_20) ;  /* 0x0000024000017945 */ /* 0x000fe20003800200 */
[----:B------:R-:W-:Y:S02]  /*26a0*/  ISETP.GE.U32.AND P0, PT, R3, 0xf, PT ;  /* 0x0000000f0300780c */ /* 0x000fe40003f06070 */
[----:B------:R-:W-:Y:S02]  /*26b0*/  IADD3.X R3, PT, PT, RZ, -0x1, ~R2, P1, P2 ;  /* 0xffffffffff037810 */ /* 0x000fe40000fe4c02 */
[----:B------:R-:W-:Y:S02]  /*26c0*/  IADD3 R5, P1, PT, R4, R5, RZ ;  /* 0x0000000504057210 */ /* 0x000fe40007f3e0ff */
[----:B------:R-:W-:-:S02]  /*26d0*/  ISETP.GE.U32.AND.EX P0, PT, R3, RZ, PT, P0 ;  /* 0x000000ff0300720c */ /* 0x000fc40003f06100 */
[----:B------:R-:W-:Y:S02]  /*26e0*/  LOP3.LUT R2, RZ, R2, RZ, 0x33, !PT ;  /* 0x00000002ff027212 */ /* 0x000fe400078e33ff */
[----:B------:R-:W-:-:S03]  /*26f0*/  LOP3.LUT R6, R5, 0xf, RZ, 0xc0, !PT ;  /* 0x0000000f05067812 */ /* 0x000fc600078ec0ff */
[----:B------:R-:W-:-:S06]  /*2700*/  IMAD.X R3, RZ, RZ, R2, P1 ;  /* 0x000000ffff037224 */ /* 0x000fcc00008e0602 */
[----:B------:R-:W-:Y:S05]  /*2710*/  @!P0 BRA `(.L_x_21) ;  /* 0x00000000006c8947 */ /* 0x000fea0003800000 */
[----:B------:R-:W-:Y:S01]  /*2720*/  BSSY.RECONVERGENT B2, `(.L_x_22) ;  /* 0x0000019000027945 */ /* 0x000fe20003800200 */
[----:B------:R-:W-:-:S07]  /*2730*/  LOP3.LUT R2, R5, 0xfffffff0, RZ, 0xc0, !PT ;  /* 0xfffffff005027812 */ /* 0x000fce00078ec0ff */
.L_x_23:
[----:B0-----:R-:W-:Y:S01]  /*2740*/  IMAD.IADD R0, R1, 0x1, R12 ;  /* 0x0000000101007824 */ /* 0x001fe200078e020c */
[----:B------:R-:W-:Y:S01]  /*2750*/  IADD3 R2, P0, PT, R2, -0x10, RZ ;  /* 0xfffffff002027810 */ /* 0x000fe20007f1e0ff */
[----:B------:R-:W-:-:S03]  /*2760*/  VIADD R12, R12, 0x10 ;  /* 0x000000100c0c7836 */ /* 0x000fc60000000000 */
[----:B------:R0:W-:Y:S01]  /*2770*/  STL.U8 [R0+0x121], RZ ;  /* 0x000121ff00007387 */ /* 0x0001e20000100000 */
[----:B------:R-:W-:Y:S02]  /*2780*/  IADD3.X R3, PT, PT, R3, -0x1, RZ, P0, !PT ;  /* 0xffffffff03037810 */ /* 0x000fe400007fe4ff */
[----:B------:R-:W-:Y:S01]  /*2790*/  ISETP.NE.U32.AND P0, PT, R2, RZ, PT ;  /* 0x000000ff0200720c */ /* 0x000fe20003f05070 */
[----:B------:R0:W-:Y:S03]  /*27a0*/  STL.U8 [R0+0x122], RZ ;  /* 0x000122ff00007387 */ /* 0x0001e60000100000 */
[----:B------:R-:W-:Y:S01]  /*27b0*/  ISETP.NE.AND.EX P0, PT, R3, RZ, PT, P0 ;  /* 0x000000ff0300720c */ /* 0x000fe20003f05300 */
[----:B------:R0:W-:Y:S04]  /*27c0*/  STL.U8 [R0+0x123], RZ ;  /* 0x000123ff00007387 */ /* 0x0001e80000100000 */
        /* <DEDUP_REMOVED lines=12> */
[----:B------:R0:W-:Y:S01]  /*2890*/  STL.U8 [R0+0x130], RZ ;  /* 0x000130ff00007387 */ /* 0x0001e20000100000 */
[----:B------:R-:W-:Y:S05]  /*28a0*/  @P0 BRA `(.L_x_23) ;  /* 0xfffffffc00a40947 */ /* 0x000fea000383ffff */
[----:B------:R-:W-:Y:S05]  /*28b0*/  BSYNC.RECONVERGENT B2 ;  /* 0x0000000000027941 */ /* 0x000fea0003800200 */
.L_x_22:
[----:B0-----:R-:W-:-:S07]  /*28c0*/  VIADD R0, R12, 0x1 ;  /* 0x000000010c007836 */ /* 0x001fce0000000000 */
.L_x_21:
[----:B------:R-:W-:Y:S05]  /*28d0*/  BSYNC.RECONVERGENT B1 ;  /* 0x0000000000017941 */ /* 0x000fea0003800200 */
.L_x_20:
[----:B------:R-:W-:-:S04]  /*28e0*/  ISETP.NE.U32.AND P0, PT, R6, RZ, PT ;  /* 0x000000ff0600720c */ /* 0x000fc80003f05070 */
[----:B------:R-:W-:-:S13]  /*28f0*/  ISETP.NE.AND.EX P0, PT, RZ, RZ, PT, P0 ;  /* 0x000000ffff00720c */ /* 0x000fda0003f05300 */
[----:B------:R-:W-:Y:S05]  /*2900*/  @!P0 BRA `(.L_x_19) ;  /* 0x0000000000a08947 */ /* 0x000fea0003800000 */
[----:B------:R-:W-:Y:S01]  /*2910*/  ISETP.GE.U32.AND P0, PT, R6, 0x8, PT ;  /* 0x000000080600780c */ /* 0x000fe20003f06070 */
[----:B------:R-:W-:Y:S01]  /*2920*/  BSSY.RECONVERGENT B1, `(.L_x_24) ;  /* 0x0000010000017945 */ /* 0x000fe20003800200 */
[----:B------:R-:W-:Y:S02]  /*2930*/  LOP3.LUT R3, R4, 0x7, RZ, 0xc0, !PT ;  /* 0x0000000704037812 */ /* 0x000fe400078ec0ff */
[----:B------:R-:W-:Y:S02]  /*2940*/  ISETP.GE.U32.AND.EX P0, PT, RZ, RZ, PT, P0 ;  /* 0x000000ffff00720c */ /* 0x000fe40003f06100 */
[----:B------:R-:W-:-:S04]  /*2950*/  ISETP.NE.U32.AND P1, PT, R3, RZ, PT ;  /* 0x000000ff0300720c */ /* 0x000fc80003f25070 */
[----:B------:R-:W-:-:S07]  /*2960*/  ISETP.NE.AND.EX P1, PT, RZ, RZ, PT, P1 ;  /* 0x000000ffff00720c */ /* 0x000fce0003f25310 */
[----:B------:R-:W-:Y:S06]  /*2970*/  @!P0 BRA `(.L_x_25) ;  /* 0x0000000000288947 */ /* 0x000fec0003800000 */
[----:B------:R-:W-:Y:S02]  /*2980*/  IMAD.IADD R2, R1, 0x1, R0 ;  /* 0x0000000101027824 */ /* 0x000fe400078e0200 */
[----:B------:R-:W-:-:S03]  /*2990*/  VIADD R0, R0, 0x8 ;  /* 0x0000000800007836 */ /* 0x000fc60000000000 */
[----:B------:R0:W-:Y:S04]  /*29a0*/  STL.U8 [R2+0x120], RZ ;  /* 0x000120ff02007387 */ /* 0x0001e80000100000 */
[----:B------:R0:W-:Y:S04]  /*29b0*/  STL.U8 [R2+0x121], RZ ;  /* 0x000121ff02007387 */ /* 0x0001e80000100000 */
[----:B------:R0:W-:Y:S04]  /*29c0*/  STL.U8 [R2+0x122], RZ ;  /* 0x000122ff02007387 */ /* 0x0001e80000100000 */
[----:B------:R0:W-:Y:S04]  /*29d0*/  STL.U8 [R2+0x123], RZ ;  /* 0x000123ff02007387 */ /* 0x0001e80000100000 */
[----:B------:R0:W-:Y:S04]  /*29e0*/  STL.U8 [R2+0x124], RZ ;  /* 0x000124ff02007387 */ /* 0x0001e80000100000 */
[----:B------:R0:W-:Y:S04]  /*29f0*/  STL.U8 [R2+0x125], RZ ;  /* 0x000125ff02007387 */ /* 0x0001e80000100000 */
[----:B------:R0:W-:Y:S04]  /*2a00*/  STL.U8 [R2+0x126], RZ ;  /* 0x000126ff02007387 */ /* 0x0001e80000100000 */
[----:B------:R0:W-:Y:S02]  /*2a10*/  STL.U8 [R2+0x127], RZ ;  /* 0x000127ff02007387 */ /* 0x0001e40000100000 */
.L_x_25:
[----:B------:R-:W-:Y:S05]  /*2a20*/  BSYNC.RECONVERGENT B1 ;  /* 0x0000000000017941 */ /* 0x000fea0003800200 */
.L_x_24:
[----:B------:R-:W-:Y:S05]  /*2a30*/  @!P1 BRA `(.L_x_19) ;  /* 0x0000000000549947 */ /* 0x000fea0003800000 */
[----:B------:R-:W-:Y:S01]  /*2a40*/  ISETP.GE.U32.AND P0, PT, R3, 0x4, PT ;  /* 0x000000040300780c */ /* 0x000fe20003f06070 */
[----:B------:R-:W-:Y:S01]  /*2a50*/  IMAD.MOV.U32 R3, RZ, RZ, RZ ;  /* 0x000000ffff037224 */ /* 0x000fe200078e00ff */
[----:B0-----:R-:W-:Y:S02]  /*2a60*/  LOP3.LUT R2, R4, 0x3, RZ, 0xc0, !PT ;  /* 0x0000000304027812 */ /* 0x001fe400078ec0ff */
[----:B------:R-:W-:Y:S02]  /*2a70*/  ISETP.GE.U32.AND.EX P0, PT, RZ, RZ, PT, P0 ;  /* 0x000000ffff00720c */ /* 0x000fe40003f06100 */
[----:B------:R-:W-:-:S04]  /*2a80*/  ISETP.NE.U32.AND P1, PT, R2, RZ, PT ;  /* 0x000000ff0200720c */ /* 0x000fc80003f25070 */
[----:B------:R-:W-:-:S07]  /*2a90*/  ISETP.NE.AND.EX P1, PT, R3, RZ, PT, P1 ;  /* 0x000000ff0300720c */ /* 0x000fce0003f25310 */
[----:B------:R-:W-:Y:S02]  /*2aa0*/  @P0 IMAD.IADD R5, R1, 0x1, R0 ;  /* 0x0000000101050824 */ /* 0x000fe400078e0200 */
[----:B------:R-:W-:-:S03]  /*2ab0*/  @P0 VIADD R0, R0, 0x4 ;  /* 0x0000000400000836 */ /* 0x000fc60000000000 */
[----:B------:R1:W-:Y:S04]  /*2ac0*/  @P0 STL.U8 [R5+0x120], RZ ;  /* 0x000120ff05000387 */ /* 0x0003e80000100000 */
[----:B------:R1:W-:Y:S04]  /*2ad0*/  @P0 STL.U8 [R5+0x121], RZ ;  /* 0x000121ff05000387 */ /* 0x0003e80000100000 */
[----:B------:R1:W-:Y:S04]  /*2ae0*/  @P0 STL.U8 [R5+0x122], RZ ;  /* 0x000122ff05000387 */ /* 0x0003e80000100000 */
[----:B------:R1:W-:Y:S01]  /*2af0*/  @P0 STL.U8 [R5+0x123], RZ ;  /* 0x000123ff05000387 */ /* 0x0003e20000100000 */
[----:B------:R-:W-:Y:S05]  /*2b00*/  @!P1 BRA `(.L_x_19) ;  /* 0x0000000000209947 */ /* 0x000fea0003800000 */
[----:B------:R-:W-:-:S07]  /*2b10*/  IMAD.IADD R0, R20, 0x1, R0 ;  /* 0x0000000114007824 */ /* 0x000fce00078e0200 */
.L_x_26:
[----:B------:R-:W-:Y:S01]  /*2b20*/  IADD3 R2, P0, PT, R2, -0x1, RZ ;  /* 0xffffffff02027810 */ /* 0x000fe20007f1e0ff */
[----:B------:R0:W-:Y:S03]  /*2b30*/  STL.U8 [R0], RZ ;  /* 0x000000ff00007387 */ /* 0x0001e60000100000 */
[----:B------:R-:W-:Y:S02]  /*2b40*/  IADD3.X R3, PT, PT, R3, -0x1, RZ, P0, !PT ;  /* 0xffffffff03037810 */ /* 0x000fe400007fe4ff */
[----:B------:R-:W-:Y:S01]  /*2b50*/  ISETP.NE.U32.AND P0, PT, R2, RZ, PT ;  /* 0x000000ff0200720c */ /* 0x000fe20003f05070 */
[----:B0-----:R-:W-:-:S03]  /*2b60*/  VIADD R0, R0, 0x1 ;  /* 0x0000000100007836 */ /* 0x001fc60000000000 */
[----:B------:R-:W-:-:S13]  /*2b70*/  ISETP.NE.AND.EX P0, PT, R3, RZ, PT, P0 ;  /* 0x000000ff0300720c */ /* 0x000fda0003f05300 */
[----:B------:R-:W-:Y:S05]  /*2b80*/  @P0 BRA `(.L_x_26) ;  /* 0xfffffffc00e40947 */ /* 0x000fea000383ffff */
.L_x_19:
[----:B------:R-:W-:Y:S05]  /*2b90*/  BSYNC.RECONVERGENT B0 ;  /* 0x0000000000007941 */ /* 0x000fea0003800200 */
.L_x_18:
[----:B0-----:R-:W2:Y:S04]  /*2ba0*/  LDL R2, [R1+0x160] ;  /* 0x0001600001027983 */ /* 0x001ea80000100800 */
[----:B------:R0:W5:Y:S01]  /*2bb0*/  LDL.U8 R0, [R1+0x120] ;  /* 0x0001200001007983 */ /* 0x0001620000100000 */
[----:B------:R-:W-:Y:S01]  /*2bc0*/  BSSY.RECONVERGENT B0, `(.L_x_27) ;  /* 0x00001b6000007945 */ /* 0x000fe20003800200 */
[----:B--2---:R-:W-:-:S13]  /*2bd0*/  ISETP.GT.U32.AND P0, PT, R2, 0x37, PT ;  /* 0x000000370200780c */ /* 0x004fda0003f04070 */
[----:B0-----:R-:W-:Y:S05]  /*2be0*/  @P0 BRA `(.L_x_28) ;  /* 0x00000008000c0947 */ /* 0x001fea0003800000 */
[----:B-1----:R-:W2:Y:S04]  /*2bf0*/  LDL.128 R4, [R1+0x130] ;  /* 0x0001300001047983 */ /* 0x002ea80000100c00 */
[----:B------:R-:W3:Y:S04]  /*2c00*/  LDL.128 R8, [R1+0x140] ;  /* 0x0001400001087983 */ /* 0x000ee80000100c00 */
[----:B------:R-:W4:Y:S04]  /*2c10*/  LDL.64 R14, [R1+0x128] ;  /* 0x00012800010e7983 */ /* 0x000f280000100a00 */
[----:B------:R-:W4:Y:S04]  /*2c20*/  LDL.64 R12, [R1+0x150] ;  /* 0x00015000010c7983 */ /* 0x000f280000100a00 */
[----:B------:R-:W4:Y:S04]  /*2c30*/  LDL R3, [R1+0x124] ;  /* 0x0001240001037983 */ /* 0x000f280000100800 */
[----:B------:R-:W4:Y:S04]  /*2c40*/  LDL.U8 R17, [R1+0x121] ;  /* 0x0001210001117983 */ /* 0x000f280000100000 */
[----:B------:R-:W4:Y:S01]  /*2c50*/  LDL.U16 R16, [R1+0x122] ;  /* 0x0001220001107983 */ /* 0x000f220000100400 */
[----:B--2---:R-:W-:-:S02]  /*2c60*/  PRMT R19, R4, 0x7771, RZ ;  /* 0x0000777104137816 */ /* 0x004fc400000000ff */
[C---:B------:R-:W-:Y:S02]  /*2c70*/  PRMT R18, R5.reuse, 0x7771, RZ ;  /* 0x0000777105127816 */ /* 0x040fe400000000ff */
[----:B------:R-:W-:Y:S01]  /*2c80*/  PRMT R21, R5, 0x7770, RZ ;  /* 0x0000777005157816 */ /* 0x000fe200000000ff */
[----:B------:R-:W-:Y:S01]  /*2c90*/  IMAD.U32 R19, R19, 0x10000, RZ ;  /* 0x0001000013137824 */ /* 0x000fe200078e00ff */
[----:B---3--:R-:W-:Y:S01]  /*2ca0*/  PRMT R24, R8, 0x7771, RZ ;  /* 0x0000777108187816 */ /* 0x008fe200000000ff */
[----:B------:R-:W-:Y:S01]  /*2cb0*/  IMAD.U32 R20, R18, 0x10000, RZ ;  /* 0x0001000012147824 */ /* 0x000fe200078e00ff */
[----:B------:R-:W-:Y:S02]  /*2cc0*/  PRMT R18, R4, 0x7770, RZ ;  /* 0x0000777004127816 */ /* 0x000fe400000000ff */
[----:B------:R-:W-:Y:S01]  /*2cd0*/  LOP3.LUT R19, R19, 0xff0000, RZ, 0xc0, !PT ;  /* 0x00ff000013137812 */ /* 0x000fe200078ec0ff */
[----:B------:R-:W-:Y:S01]  /*2ce0*/  IMAD.U32 R24, R24, 0x10000, RZ ;  /* 0x0001000018187824 */ /* 0x000fe200078e00ff */
[----:B------:R-:W-:-:S02]  /*2cf0*/  LOP3.LUT R20, R20, 0xff0000, RZ, 0xc0, !PT ;  /* 0x00ff000014147812 */ /* 0x000fc400078ec0ff */
[----:B------:R-:W-:Y:S01]  /*2d00*/  PRMT R25, R9, 0x7771, RZ ;  /* 0x0000777109197816 */ /* 0x000fe200000000ff */
[----:B------:R-:W-:Y:S01]  /*2d10*/  IMAD R18, R18, 0x1000000, R19 ;  /* 0x0100000012127824 */ /* 0x000fe200078e0213 */
[----:B------:R-:W-:Y:S01]  /*2d20*/  PRMT R30, R7, 0x7770, RZ ;  /* 0x00007770071e7816 */ /* 0x000fe200000000ff */
[----:B------:R-:W-:Y:S01]  /*2d30*/  IMAD R19, R21, 0x1000000, R20 ;  /* 0x0100000015137824 */ /* 0x000fe200078e0214 */
[----:B------:R-:W-:Y:S01]  /*2d40*/  PRMT R21, R7, 0x7771, RZ ;  /* 0x0000777107157816 */ /* 0x000fe200000000ff */
[----:B------:R-:W-:Y:S01]  /*2d50*/  IMAD.U32 R25, R25, 0x10000, RZ ;  /* 0x0001000019197824 */ /* 0x000fe200078e00ff */
[----:B------:R-:W-:Y:S01]  /*2d60*/  PRMT R20, R6, 0x7771, RZ ;  /* 0x0000777106147816 */ /* 0x000fe200000000ff */
[----:B----45:R-:W-:Y:S01]  /*2d70*/  IMAD R17, R0, 0x100, R17 ;  /* 0x0000010000117824 */ /* 0x030fe200078e0211 */
[----:B------:R-:W-:Y:S01]  /*2d80*/  PRMT R29, R8, 0x7770, RZ ;  /* 0x00007770081d7816 */ /* 0x000fe200000000ff */
[----:B------:R-:W-:Y:S01]  /*2d90*/  IMAD.U32 R21, R21, 0x10000, RZ ;  /* 0x0001000015157824 */ /* 0x000fe200078e00ff */
[----:B------:R-:W-:Y:S01]  /*2da0*/  LOP3.LUT R24, R24, 0xff0000, RZ, 0xc0, !PT ;  /* 0x00ff000018187812 */ /* 0x000fe200078ec0ff */
[----:B------:R-:W-:Y:S01]  /*2db0*/  IMAD.U32 R20, R20, 0x10000, RZ ;  /* 0x0001000014147824 */ /* 0x000fe200078e00ff */
[----:B------:R-:W-:-:S02]  /*2dc0*/  PRMT R31, R6, 0x7770, RZ ;  /* 0x00007770061f7816 */ /* 0x000fc400000000ff */
[----:B------:R-:W-:Y:S01]  /*2dd0*/  LOP3.LUT R21, R21, 0xff0000, RZ, 0xc0, !PT ;  /* 0x00ff000015157812 */ /* 0x000fe200078ec0ff */
[----:B------:R-:W-:Y:S01]  /*2de0*/  IMAD R29, R29, 0x1000000, R24 ;  /* 0x010000001d1d7824 */ /* 0x000fe200078e0218 */
[----:B------:R-:W-:Y:S02]  /*2df0*/  LOP3.LUT R20, R20, 0xff0000, RZ, 0xc0, !PT ;  /* 0x00ff000014147812 */ /* 0x000fe400078ec0ff */
[----:B------:R-:W-:Y:S01]  /*2e00*/  PRMT R28, R9, 0x7770, RZ ;  /* 0x00007770091c7816 */ /* 0x000fe200000000ff */
[----:B------:R-:W-:Y:S01]  /*2e10*/  IMAD R30, R30, 0x1000000, R21 ;  /* 0x010000001e1e7824 */ /* 0x000fe200078e0215 */
[----:B------:R-:W-:Y:S01]  /*2e20*/  LOP3.LUT R25, R25, 0xff0000, RZ, 0xc0, !PT ;  /* 0x00ff000019197812 */ /* 0x000fe200078ec0ff */
[----:B------:R-:W-:Y:S01]  /*2e30*/  IMAD R31, R31, 0x1000000, R20 ;  /* 0x010000001f1f7824 */ /* 0x000fe200078e0214 */
[----:B------:R-:W-:Y:S02]  /*2e40*/  PRMT R24, R10, 0x7771, RZ ;  /* 0x000077710a187816 */ /* 0x000fe400000000ff */
[----:B------:R-:W-:Y:S01]  /*2e50*/  PRMT R21, R11, 0x7771, RZ ;  /* 0x000077710b157816 */ /* 0x000fe200000000ff */
[----:B------:R-:W-:Y:S01]  /*2e60*/  IMAD R28, R28, 0x1000000, R25 ;  /* 0x010000001c1c7824 */ /* 0x000fe200078e0219 */
[----:B------:R-:W-:Y:S01]  /*2e70*/  PRMT R20, R14, 0x7771, RZ ;  /* 0x000077710e147816 */ /* 0x000fe200000000ff */
[----:B------:R-:W-:Y:S01]  /*2e80*/  IMAD.U32 R25, R24, 0x10000, RZ ;  /* 0x0001000018197824 */ /* 0x000fe200078e00ff */
[----:B------:R-:W-:Y:S01]  /*2e90*/  PRMT R26, R10, 0x7770, RZ ;  /* 0x000077700a1a7816 */ /* 0x000fe200000000ff */
[----:B------:R-:W-:Y:S01]  /*2ea0*/  IMAD.U32 R32, R21, 0x10000, RZ ;  /* 0x0001000015207824 */ /* 0x000fe200078e00ff */
[----:B------:R-:W-:Y:S01]  /*2eb0*/  PRMT R24, R11, 0x7770, RZ ;  /* 0x000077700b187816 */ /* 0x000fe200000000ff */
[----:B------:R-:W-:Y:S01]  /*2ec0*/  IMAD.U32 R21, R20, 0x10000, RZ ;  /* 0x0001000014157824 */ /* 0x000fe200078e00ff */
[----:B------:R-:W-:-:S02]  /*2ed0*/  LOP3.LUT R27, R25, 0xff0000, RZ, 0xc0, !PT ;  /* 0x00ff0000191b7812 */ /* 0x000fc400078ec0ff */
[----:B------:R-:W-:Y:S02]  /*2ee0*/  PRMT R20, R14, 0x7770, RZ ;  /* 0x000077700e147816 */ /* 0x000fe400000000ff */
[----:B------:R-:W-:Y:S01]  /*2ef0*/  LOP3.LUT R25, R21, 0xff0000, RZ, 0xc0, !PT ;  /* 0x00ff000015197812 */ /* 0x000fe200078ec0ff */
[----:B------:R-:W-:Y:S01]  /*2f00*/  IMAD R26, R26, 0x1000000, R27 ;  /* 0x010000001a1a7824 */ /* 0x000fe200078e021b */
[C---:B------:R-:W-:Y:S02]  /*2f10*/  PRMT R21, R4.reuse, 0x7772, RZ ;  /* 0x0000777204157816 */ /* 0x040fe400000000ff */
[----:B------:R-:W-:Y:S01]  /*2f20*/  PRMT R4, R4, 0x7773, RZ ;  /* 0x0000777304047816 */ /* 0x000fe200000000ff */
[----:B------:R-:W-:Y:S01]  /*2f30*/  IMAD R20, R20, 0x1000000, R25 ;  /* 0x0100000014147824 */ /* 0x000fe200078e0219 */
[----:B------:R-:W-:Y:S01]  /*2f40*/  LOP3.LUT R33, R32, 0xff0000, RZ, 0xc0, !PT ;  /* 0x00ff000020217812 */ /* 0x000fe200078ec0ff */
[----:B------:R-:W-:Y:S01]  /*2f50*/  IMAD.SHL.U32 R25, R21, 0x100, RZ ;  /* 0x0000010015197824 */ /* 0x000fe200078e00ff */
[----:B------:R-:W-:-:S02]  /*2f60*/  PRMT R32, R5, 0x7772, RZ ;  /* 0x0000777205207816 */ /* 0x000fc400000000ff */
[----:B------:R-:W-:Y:S01]  /*2f70*/  PRMT R21, R15, 0x7771, RZ ;  /* 0x000077710f157816 */ /* 0x000fe200000000ff */
[----:B------:R-:W-:Y:S01]  /*2f80*/  IMAD R24, R24, 0x1000000, R33 ;  /* 0x0100000018187824 */ /* 0x000fe200078e0221 */
[----:B------:R-:W-:Y:S01]  /*2f90*/  LOP3.LUT R4, R4, R18, R25, 0xfe, !PT ;  /* 0x0000001204047212 */ /* 0x000fe200078efe19 */
[----:B------:R-:W-:Y:S01]  /*2fa0*/  IMAD.SHL.U32 R32, R32, 0x100, RZ ;  /* 0x0000010020207824 */ /* 0x000fe200078e00ff */
[----:B------:R-:W-:Y:S01]  /*2fb0*/  PRMT R18, R12, 0x7771, RZ ;  /* 0x000077710c127816 */ /* 0x000fe200000000ff */
[----:B------:R-:W-:Y:S01]  /*2fc0*/  IMAD.U32 R25, R21, 0x10000, RZ ;  /* 0x0001000015197824 */ /* 0x000fe200078e00ff */
[----:B------:R-:W-:Y:S02]  /*2fd0*/  PRMT R5, R5, 0x7773, RZ ;  /* 0x0000777305057816 */ /* 0x000fe400000000ff */
[----:B------:R-:W-:Y:S01]  /*2fe0*/  PRMT R21, R13, 0x7771, RZ ;  /* 0x000077710d157816 */ /* 0x000fe200000000ff */
[----:B------:R-:W-:Y:S01]  /*2ff0*/  IMAD.U32 R27, R18, 0x10000, RZ ;  /* 0x00010000121b7824 */ /* 0x000fe200078e00ff */
[----:B------:R-:W-:-:S02]  /*3000*/  PRMT R18, R3, 0x7771, RZ ;  /* 0x0000777103127816 */ /* 0x000fc400000000ff */
[----:B------:R-:W-:Y:S01]  /*3010*/  LOP3.LUT R5, R5, R19, R32, 0xfe, !PT ;  /* 0x0000001305057212 */ /* 0x000fe200078efe20 */
[----:B------:R-:W-:Y:S01]  /*3020*/  IMAD.U32 R21, R21, 0x10000, RZ ;  /* 0x0001000015157824 */ /* 0x000fe200078e00ff */
[----:B------:R-:W-:Y:S01]  /*3030*/  PRMT R19, R15, 0x7770, RZ ;  /* 0x000077700f137816 */ /* 0x000fe200000000ff */
[----:B------:R-:W-:Y:S01]  /*3040*/  IMAD.U32 R18, R18, 0x10000, RZ ;  /* 0x0001000012127824 */ /* 0x000fe200078e00ff */
[----:B------:R-:W-:Y:S02]  /*3050*/  LOP3.LUT R32, R25, 0xff0000, RZ, 0xc0, !PT ;  /* 0x00ff000019207812 */ /* 0x000fe400078ec0ff */
[----:B------:R-:W-:Y:S02]  /*3060*/  LOP3.LUT R34, R27, 0xff0000, RZ, 0xc0, !PT ;  /* 0x00ff00001b227812 */ /* 0x000fe400078ec0ff */
[----:B------:R-:W-:Y:S01]  /*3070*/  PRMT R27, R12, 0x7770, RZ ;  /* 0x000077700c1b7816 */ /* 0x000fe200000000ff */
[----:B------:R-:W-:Y:S01]  /*3080*/  IMAD R19, R19, 0x1000000, R32 ;  /* 0x0100000013137824 */ /* 0x000fe200078e0220 */
[----:B------:R-:W-:-:S02]  /*3090*/  LOP3.LUT R32, R21, 0xff0000, RZ, 0xc0, !PT ;  /* 0x00ff000015207812 */ /* 0x000fc400078ec0ff */
[----:B------:R-:W-:Y:S01]  /*30a0*/  LOP3.LUT R18, R18, 0xff0000, RZ, 0xc0, !PT ;  /* 0x00ff000012127812 */ /* 0x000fe200078ec0ff */
[----:B------:R-:W-:Y:S01]  /*30b0*/  IMAD R27, R27, 0x1000000, R34 ;  /* 0x010000001b1b7824 */ /* 0x000fe200078e0222 */
[----:B------:R-:W-:Y:S02]  /*30c0*/  PRMT R21, R3, 0x7770, RZ ;  /* 0x0000777003157816 */ /* 0x000fe400000000ff */
[----:B------:R-:W-:Y:S02]  /*30d0*/  PRMT R25, R13, 0x7770, RZ ;  /* 0x000077700d197816 */ /* 0x000fe400000000ff */
[C---:B------:R-:W-:Y:S01]  /*30e0*/  PRMT R34, R6.reuse, 0x7772, RZ ;  /* 0x0000777206227816 */ /* 0x040fe200000000ff */
[----:B------:R-:W-:Y:S01]  /*30f0*/  IMAD R21, R21, 0x1000000, R18 ;  /* 0x0100000015157824 */ /* 0x000fe200078e0212 */
[----:B------:R-:W-:Y:S01]  /*3100*/  PRMT R33, R7, 0x7772, RZ ;  /* 0x0000777207217816 */ /* 0x000fe200000000ff */
[----:B------:R-:W-:Y:S01]  /*3110*/  IMAD R25, R25, 0x1000000, R32 ;  /* 0x0100000019197824 */ /* 0x000fe200078e0220 */
[----:B------:R-:W-:Y:S01]  /*3120*/  PRMT R18, R6, 0x7773, RZ ;  /* 0x0000777306127816 */ /* 0x000fe200000000ff */
[----:B------:R-:W-:Y:S01]  /*3130*/  IMAD.SHL.U32 R6, R34, 0x100, RZ ;  /* 0x0000010022067824 */ /* 0x000fe200078e00ff */
[----:B------:R-:W-:Y:S01]  /*3140*/  PRMT R32, R7, 0x7773, RZ ;  /* 0x0000777307207816 */ /* 0x000fe200000000ff */
[----:B------:R-:W-:Y:S01]  /*3150*/  IMAD.SHL.U32 R7, R33, 0x100, RZ ;  /* 0x0000010021077824 */ /* 0x000fe200078e00ff */
[----:B------:R-:W-:-:S02]  /*3160*/  PRMT R0, R10, 0x7772, RZ ;  /* 0x000077720a007816 */ /* 0x000fc400000000ff */
[----:B------:R-:W-:Y:S02]  /*3170*/  LOP3.LUT R6, R18, R31, R6, 0xfe, !PT ;  /* 0x0000001f12067212 */ /* 0x000fe400078efe06 */
[----:B------:R-:W-:Y:S01]  /*3180*/  PRMT R31, R8, 0x7772, RZ ;  /* 0x00007772081f7816 */ /* 0x000fe200000000ff */
[----:B------:R-:W-:Y:S01]  /*3190*/  IMAD.SHL.U32 R0, R0, 0x100, RZ ;  /* 0x0000010000007824 */ /* 0x000fe200078e00ff */
[----:B------:R-:W-:Y:S02]  /*31a0*/  LOP3.LUT R7, R32, R30, R7, 0xfe, !PT ;  /* 0x0000001e20077212 */ /* 0x000fe400078efe07 */
[----:B------:R-:W-:Y:S02]  /*31b0*/  PRMT R30, R9, 0x7772, RZ ;  /* 0x00007772091e7816 */ /* 0x000fe400000000ff */
[----:B------:R-:W-:Y:S01]  /*31c0*/  PRMT R18, R8, 0x7773, RZ ;  /* 0x0000777308127816 */ /* 0x000fe200000000ff */
[----:B------:R-:W-:Y:S01]  /*31d0*/  IMAD.SHL.U32 R8, R31, 0x100, RZ ;  /* 0x000001001f087824 */ /* 0x000fe200078e00ff */
[----:B------:R-:W-:Y:S01]  /*31e0*/  PRMT R9, R9, 0x7773, RZ ;  /* 0x0000777309097816 */ /* 0x000fe200000000ff */
[----:B------:R-:W-:Y:S01]  /*31f0*/  IMAD.SHL.U32 R30, R30, 0x100, RZ ;  /* 0x000001001e1e7824 */ /* 0x000fe200078e00ff */
[----:B------:R-:W-:-:S02]  /*3200*/  PRMT R31, R10, 0x7773, RZ ;  /* 0x000077730a1f7816 */ /* 0x000fc400000000ff */
[----:B------:R-:W-:Y:S02]  /*3210*/  PRMT R10, R11, 0x7772, RZ ;  /* 0x000077720b0a7816 */ /* 0x000fe400000000ff */
[----:B------:R-:W-:Y:S02]  /*3220*/  LOP3.LUT R8, R18, R29, R8, 0xfe, !PT ;  /* 0x0000001d12087212 */ /* 0x000fe400078efe08 */
[C---:B------:R-:W-:Y:S02]  /*3230*/  PRMT R18, R14.reuse, 0x7772, RZ ;  /* 0x000077720e127816 */ /* 0x040fe400000000ff */
[----:B------:R-:W-:Y:S02]  /*3240*/  PRMT R29, R14, 0x7773, RZ ;  /* 0x000077730e1d7816 */ /* 0x000fe400000000ff */
[C---:B------:R-:W-:Y:S01]  /*3250*/  PRMT R32, R15.reuse, 0x7772, RZ ;  /* 0x000077720f207816 */ /* 0x040fe200000000ff */
[----:B------:R-:W-:Y:S01]  /*3260*/  IMAD.SHL.U32 R18, R18, 0x100, RZ ;  /* 0x0000010012127824 */ /* 0x000fe200078e00ff */
[----:B------:R-:W-:-:S02]  /*3270*/  PRMT R14, R15, 0x7773, RZ ;  /* 0x000077730f0e7816 */ /* 0x000fc400000000ff */
[----:B------:R-:W-:Y:S01]  /*3280*/  LOP3.LUT R9, R9, R28, R30, 0xfe, !PT ;  /* 0x0000001c09097212 */ /* 0x000fe200078efe1e */
[----:B------:R-:W-:Y:S01]  /*3290*/  IMAD.SHL.U32 R32, R32, 0x100, RZ ;  /* 0x0000010020207824 */ /* 0x000fe200078e00ff */
[C---:B------:R-:W-:Y:S02]  /*32a0*/  PRMT R15, R12.reuse, 0x7772, RZ ;  /* 0x000077720c0f7816 */ /* 0x040fe400000000ff */
[----:B------:R-:W-:Y:S02]  /*32b0*/  PRMT R30, R12, 0x7773, RZ ;  /* 0x000077730c1e7816 */ /* 0x000fe400000000ff */
[----:B------:R-:W-:Y:S01]  /*32c0*/  PRMT R12, R13, 0x7772, RZ ;  /* 0x000077720d0c7816 */ /* 0x000fe200000000ff */
[----:B------:R-:W-:Y:S01]  /*32d0*/  IMAD.SHL.U32 R15, R15, 0x100, RZ ;  /* 0x000001000f0f7824 */ /* 0x000fe200078e00ff */
[----:B------:R-:W-:Y:S01]  /*32e0*/  PRMT R28, R13, 0x7773, RZ ;  /* 0x000077730d1c7816 */ /* 0x000fe200000000ff */
[----:B------:R-:W-:Y:S01]  /*32f0*/  IMAD.SHL.U32 R13, R10, 0x100, RZ ;  /* 0x000001000a0d7824 */ /* 0x000fe200078e00ff */
[----:B------:R-:W-:-:S02]  /*3300*/  PRMT R11, R11, 0x7773, RZ ;  /* 0x000077730b0b7816 */ /* 0x000fc400000000ff */
[----:B------:R-:W-:Y:S02]  /*3310*/  LOP3.LUT R10, R31, R26, R0, 0xfe, !PT ;  /* 0x0000001a1f0a7212 */ /* 0x000fe400078efe00 */
[----:B------:R-:W-:Y:S01]  /*3320*/  LOP3.LUT R11, R11, R24, R13, 0xfe, !PT ;  /* 0x000000180b0b7212 */ /* 0x000fe200078efe0d */
[----:B------:R-:W-:Y:S01]  /*3330*/  IMAD.SHL.U32 R24, R12, 0x100, RZ ;  /* 0x000001000c187824 */ /* 0x000fe200078e00ff */
[----:B------:R-:W-:Y:S02]  /*3340*/  PRMT R13, R3, 0x7772, RZ ;  /* 0x00007772030d7816 */ /* 0x000fe400000000ff */
[----:B------:R-:W-:Y:S02]  /*3350*/  PRMT R0, R16, 0x7770, RZ ;  /* 0x0000777010007816 */ /* 0x000fe400000000ff */
[----:B------:R-:W-:Y:S02]  /*3360*/  LOP3.LUT R18, R29, R20, R18, 0xfe, !PT ;  /* 0x000000141d127212 */ /* 0x000fe400078efe12 */
[----:B------:R-:W-:Y:S01]  /*3370*/  LOP3.LUT R19, R14, R19, R32, 0xfe, !PT ;  /* 0x000000130e137212 */ /* 0x000fe200078efe20 */
[----:B------:R-:W-:Y:S01]  /*3380*/  IMAD.SHL.U32 R14, R13, 0x100, RZ ;  /* 0x000001000d0e7824 */ /* 0x000fe200078e00ff */
[----:B------:R-:W-:Y:S01]  /*3390*/  PRMT R20, R3, 0x7773, RZ ;  /* 0x0000777303147816 */ /* 0x000fe200000000ff */
[----:B------:R-:W-:Y:S01]  /*33a0*/  IMAD.U32 R3, R17, 0x10000, RZ ;  /* 0x0001000011037824 */ /* 0x000fe200078e00ff */
[----:B------:R-:W-:Y:S01]  /*33b0*/  PRMT R16, R16, 0x7771, RZ ;  /* 0x0000777110107816 */ /* 0x000fe200000000ff */
[----:B------:R-:W-:Y:S01]  /*33c0*/  IMAD.SHL.U32 R0, R0, 0x100, RZ ;  /* 0x0000010000007824 */ /* 0x000fe200078e00ff */
[----:B------:R-:W-:-:S02]  /*33d0*/  LOP3.LUT R12, R30, R27, R15, 0xfe, !PT ;  /* 0x0000001b1e0c7212 */ /* 0x000fc400078efe0f */
[----:B------:R-:W-:Y:S02]  /*33e0*/  LOP3.LUT R13, R28, R25, R24, 0xfe, !PT ;  /* 0x000000191c0d7212 */ /* 0x000fe400078efe18 */
[----:B------:R-:W-:Y:S02]  /*33f0*/  LOP3.LUT R17, R20, R21, R14, 0xfe, !PT ;  /* 0x0000001514117212 */ /* 0x000fe400078efe0e */
[----:B------:R-:W-:Y:S01]  /*3400*/  LOP3.LUT R16, R16, R3, R0, 0xfe, !PT ;  /* 0x0000000310107212 */ /* 0x000fe200078efe00 */
[----:B------:R-:W-:Y:S06]  /*3410*/  BRA `(.L_x_29) ;  /* 0x0000001000c07947 */ /* 0x000fec0003800000 */
.L_x_28:
[----:B------:R-:W2:Y:S04]  /*3420*/  LDL.64 R20, [R1+0x128] ;  /* 0x0001280001147983 */ /* 0x000ea80000100a00 */
[----:B------:R-:W3:Y:S04]  /*3430*/  LDL R12, [R1+0x124] ;  /* 0x00012400010c7983 */ /* 0x000ee80000100800 */
[----:B------:R-:W4:Y:S04]  /*3440*/  LDL.128 R16, [R1+0x130] ;  /* 0x0001300001107983 */ /* 0x000f280000100c00 */
[----:B------:R-:W4:Y:S04]  /*3450*/  LDL.U8 R13, [R1+0x121] ;  /* 0x00012100010d7983 */ /* 0x000f280000100000 */
[----:B------:R-:W4:Y:S04]  /*3460*/  LDL.128 R8, [R1+0x140] ;  /* 0x0001400001087983 */ /* 0x000f280000100c00 */
[----:B-1----:R-:W4:Y:S04]  /*3470*/  LDL.128 R4, [R1+0x150] ;  /* 0x0001500001047983 */ /* 0x002f280000100c00 */
[----:B------:R-:W4:Y:S01]  /*3480*/  LDL.U16 R3, [R1+0x122] ;  /* 0x0001220001037983 */ /* 0x000f220000100400 */
[----:B--2---:R-:W-:-:S02]  /*3490*/  PRMT R14, R21, 0x7771, RZ ;  /* 0x00007771150e7816 */ /* 0x004fc400000000ff */
[----:B------:R-:W-:Y:S02]  /*34a0*/  PRMT R15, R20, 0x7771, RZ ;  /* 0x00007771140f7816 */ /* 0x000fe400000000ff */
[----:B---3--:R-:W-:Y:S01]  /*34b0*/  PRMT R27, R12, 0x7770, RZ ;  /* 0x000077700c1b7816 */ /* 0x008fe200000000ff */
[----:B------:R-:W-:Y:S01]  /*34c0*/  IMAD.U32 R26, R14, 0x10000, RZ ;  /* 0x000100000e1a7824 */ /* 0x000fe200078e00ff */
[----:B------:R-:W-:Y:S01]  /*34d0*/  PRMT R14, R20, 0x7770, RZ ;  /* 0x00007770140e7816 */ /* 0x000fe200000000ff */
[----:B------:R-:W-:Y:S01]  /*34e0*/  IMAD.U32 R24, R15, 0x10000, RZ ;  /* 0x000100000f187824 */ /* 0x000fe200078e00ff */
[----:B------:R-:W-:Y:S02]  /*34f0*/  PRMT R15, R21, 0x7770, RZ ;  /* 0x00007770150f7816 */ /* 0x000fe400000000ff */
[----:B------:R-:W-:Y:S02]  /*3500*/  LOP3.LUT R26, R26, 0xff0000, RZ, 0xc0, !PT ;  /* 0x00ff00001a1a7812 */ /* 0x000fe400078ec0ff */
[----:B------:R-:W-:-:S02]  /*3510*/  LOP3.LUT R25, R24, 0xff0000, RZ, 0xc0, !PT ;  /* 0x00ff000018197812 */ /* 0x000fc400078ec0ff */
[----:B----4-:R-:W-:Y:S01]  /*3520*/  PRMT R24, R17, 0x7771, RZ ;  /* 0x0000777111187816 */ /* 0x010fe200000000ff */
[----:B------:R-:W-:Y:S01]  /*3530*/  IMAD R15, R15, 0x1000000, R26 ;  /* 0x010000000f0f7824 */ /* 0x000fe200078e021a */
[----:B------:R-:W-:Y:S01]  /*3540*/  PRMT R26, R12, 0x7771, RZ ;  /* 0x000077710c1a7816 */ /* 0x000fe200000000ff */
[----:B------:R-:W-:Y:S01]  /*3550*/  IMAD R14, R14, 0x1000000, R25 ;  /* 0x010000000e0e7824 */ /* 0x000fe200078e0219 */
[----:B------:R-:W-:Y:S02]  /*3560*/  PRMT R25, R16, 0x7771, RZ ;  /* 0x0000777110197816 */ /* 0x000fe400000000ff */
[----:B------:R-:W-:Y:S01]  /*3570*/  PRMT R31, R8, 0x7771, RZ ;  /* 0x00007771081f7816 */ /* 0x000fe200000000ff */
[----:B------:R-:W-:Y:S01]  /*3580*/  IMAD.U32 R28, R26, 0x10000, RZ ;  /* 0x000100001a1c7824 */ /* 0x000fe200078e00ff */
[----:B------:R-:W-:Y:S01]  /*3590*/  PRMT R29, R16, 0x7770, RZ ;  /* 0x00007770101d7816 */ /* 0x000fe200000000ff */
[----:B------:R-:W-:Y:S02]  /*35a0*/  IMAD.U32 R25, R25, 0x10000, RZ ;  /* 0x0001000019197824 */ /* 0x000fe400078e00ff */
[----:B------:R-:W-:Y:S01]  /*35b0*/  IMAD.U32 R26, R24, 0x10000, RZ ;  /* 0x00010000181a7824 */ /* 0x000fe200078e00ff */
[----:B------:R-:W-:Y:S01]  /*35c0*/  LOP3.LUT R30, R28, 0xff0000, RZ, 0xc0, !PT ;  /* 0x00ff00001c1e7812 */ /* 0x000fe200078ec0ff */
[----:B------:R-:W-:Y:S01]  /*35d0*/  IMAD.U32 R32, R31, 0x10000, RZ ;  /* 0x000100001f207824 */ /* 0x000fe200078e00ff */
[----:B------:R-:W-:-:S02]  /*35e0*/  LOP3.LUT R24, R25, 0xff0000, RZ, 0xc0, !PT ;  /* 0x00ff000019187812 */ /* 0x000fc400078ec0ff */
[----:B------:R-:W-:Y:S01]  /*35f0*/  LOP3.LUT R25, R26, 0xff0000, RZ, 0xc0, !PT ;  /* 0x00ff00001a197812 */ /* 0x000fe200078ec0ff */
[----:B------:R-:W-:Y:S01]  /*3600*/  IMAD R26, R27, 0x1000000, R30 ;  /* 0x010000001b1a7824 */ /* 0x000fe200078e021e */
[----:B------:R-:W-:Y:S01]  /*3610*/  PRMT R28, R17, 0x7770, RZ ;  /* 0x00007770111c7816 */ /* 0x000fe200000000ff */
[----:B-----5:R-:W-:Y:S01]  /*3620*/  IMAD R30, R0, 0x100, R13 ;  /* 0x00000100001e7824 */ /* 0x020fe200078e020d */
[----:B------:R-:W-:Y:S01]  /*3630*/  PRMT R13, R18, 0x7771, RZ ;  /* 0x00007771120d7816 */ /* 0x000fe200000000ff */
[----:B------:R-:W-:Y:S01]  /*3640*/  IMAD R29, R29, 0x1000000, R24 ;  /* 0x010000001d1d7824 */ /* 0x000fe200078e0218 */
        /* <DEDUP_REMOVED lines=12> */
[----:B------:R-:W-:Y:S01]  /*3710*/  LOP3.LUT R32, R32, 0xff0000, RZ, 0xc0, !PT ;  /* 0x00ff000020207812 */ /* 0x000fe200078ec0ff */
[----:B------:R-:W-:Y:S01]  /*3720*/  IMAD.U32 R13, R13, 0x10000, RZ ;  /* 0x000100000d0d7824 */ /* 0x000fe200078e00ff */
[----:B------:R-:W-:Y:S01]  /*3730*/  PRMT R30, R16, 0x7773, RZ ;  /* 0x00007773101e7816 */ /* 0x000fe200000000ff */
[----:B------:R-:W-:Y:S01]  /*3740*/  IMAD R24, R24, 0x1000000, R25 ;  /* 0x0100000018187824 */ /* 0x000fe200078e0219 */
[C---:B------:R-:W-:Y:S01]  /*3750*/  PRMT R25, R20.reuse, 0x7772, RZ ;  /* 0x0000777214197816 */ /* 0x040fe200000000ff */
[----:B------:R-:W-:Y:S01]  /*3760*/  IMAD R0, R31, 0x1000000, R32 ;  /* 0x010000001f007824 */ /* 0x000fe200078e0220 */
[----:B------:R-:W-:-:S02]  /*3770*/  PRMT R32, R20, 0x7773, RZ ;  /* 0x0000777314207816 */ /* 0x000fc400000000ff */
[----:B------:R-:W-:Y:S01]  /*3780*/  PRMT R20, R9, 0x7770, RZ ;  /* 0x0000777009147816 */ /* 0x000fe200000000ff */
[----:B------:R-:W-:Y:S01]  /*3790*/  IMAD.SHL.U32 R31, R25, 0x100, RZ ;  /* 0x00000100191f7824 */ /* 0x000fe200078e00ff */
[----:B------:R-:W-:Y:S02]  /*37a0*/  LOP3.LUT R13, R13, 0xff0000, RZ, 0xc0, !PT ;  /* 0x00ff00000d0d7812 */ /* 0x000fe400078ec0ff */
[----:B------:R-:W-:Y:S02]  /*37b0*/  PRMT R25, R10, 0x7771, RZ ;  /* 0x000077710a197816 */ /* 0x000fe400000000ff */
[----:B------:R-:W-:Y:S01]  /*37c0*/  LOP3.LUT R14, R32, R14, R31, 0xfe, !PT ;  /* 0x0000000e200e7212 */ /* 0x000fe200078efe1f */
[----:B------:R-:W-:Y:S01]  /*37d0*/  IMAD R20, R20, 0x1000000, R13 ;  /* 0x0100000014147824 */ /* 0x000fe200078e020d */
[----:B------:R-:W-:Y:S01]  /*37e0*/  PRMT R13, R21, 0x7772, RZ ;  /* 0x00007772150d7816 */ /* 0x000fe200000000ff */
[----:B------:R-:W-:Y:S01]  /*37f0*/  IMAD.U32 R25, R25, 0x10000, RZ ;  /* 0x0001000019197824 */ /* 0x000fe200078e00ff */
[----:B------:R-:W-:-:S02]  /*3800*/  PRMT R31, R21, 0x7773, RZ ;  /* 0x00007773151f7816 */ /* 0x000fc400000000ff */
[----:B------:R-:W-:Y:S01]  /*3810*/  PRMT R21, R10, 0x7770, RZ ;  /* 0x000077700a157816 */ /* 0x000fe200000000ff */
[----:B------:R-:W-:Y:S01]  /*3820*/  IMAD.SHL.U32 R34, R13, 0x100, RZ ;  /* 0x000001000d227824 */ /* 0x000fe200078e00ff */
[----:B------:R-:W-:Y:S02]  /*3830*/  PRMT R13, R11, 0x7771, RZ ;  /* 0x000077710b0d7816 */ /* 0x000fe400000000ff */
[----:B------:R-:W-:Y:S02]  /*3840*/  LOP3.LUT R32, R25, 0xff0000, RZ, 0xc0, !PT ;  /* 0x00ff000019207812 */ /* 0x000fe400078ec0ff */
[----:B------:R-:W-:Y:S01]  /*3850*/  LOP3.LUT R15, R31, R15, R34, 0xfe, !PT ;  /* 0x0000000f1f0f7212 */ /* 0x000fe200078efe22 */
[----:B------:R-:W-:Y:S01]  /*3860*/  IMAD.U32 R13, R13, 0x10000, RZ ;  /* 0x000100000d0d7824 */ /* 0x000fe200078e00ff */
[C---:B------:R-:W-:Y:S01]  /*3870*/  PRMT R31, R12.reuse, 0x7772, RZ ;  /* 0x000077720c1f7816 */ /* 0x040fe200000000ff */
[----:B------:R-:W-:Y:S01]  /*3880*/  IMAD R21, R21, 0x1000000, R32 ;  /* 0x0100000015157824 */ /* 0x000fe200078e0220 */
[----:B------:R-:W-:-:S02]  /*3890*/  PRMT R32, R12, 0x7773, RZ ;  /* 0x000077730c207816 */ /* 0x000fc400000000ff */
[----:B------:R-:W-:Y:S01]  /*38a0*/  LOP3.LUT R12, R13, 0xff0000, RZ, 0xc0, !PT ;  /* 0x00ff00000d0c7812 */ /* 0x000fe200078ec0ff */
[----:B------:R-:W-:Y:S01]  /*38b0*/  IMAD.SHL.U32 R13, R31, 0x100, RZ ;  /* 0x000001001f0d7824 */ /* 0x000fe200078e00ff */
[----:B------:R-:W-:Y:S02]  /*38c0*/  PRMT R31, R4, 0x7771, RZ ;  /* 0x00007771041f7816 */ /* 0x000fe400000000ff */
[----:B------:R-:W-:Y:S02]  /*38d0*/  PRMT R25, R11, 0x7770, RZ ;  /* 0x000077700b197816 */ /* 0x000fe400000000ff */
[----:B------:R-:W-:Y:S01]  /*38e0*/  LOP3.LUT R13, R32, R26, R13, 0xfe, !PT ;  /* 0x0000001a200d7212 */ /* 0x000fe200078efe0d */
[----:B------:R-:W-:Y:S01]  /*38f0*/  IMAD.U32 R31, R31, 0x10000, RZ ;  /* 0x000100001f1f7824 */ /* 0x000fe200078e00ff */
[----:B------:R-:W-:Y:S01]  /*3900*/  PRMT R32, R3, 0x7770, RZ ;  /* 0x0000777003207816 */ /* 0x000fe200000000ff */
[----:B------:R-:W-:Y:S01]  /*3910*/  IMAD R25, R25, 0x1000000, R12 ;  /* 0x0100000019197824 */ /* 0x000fe200078e020c */
[----:B------:R-:W-:-:S02]  /*3920*/  PRMT R12, R3, 0x7771, RZ ;  /* 0x00007771030c7816 */ /* 0x000fc400000000ff */
[----:B------:R-:W-:Y:S01]  /*3930*/  PRMT R3, R16, 0x7772, RZ ;  /* 0x0000777210037816 */ /* 0x000fe200000000ff */
[----:B------:R-:W-:Y:S01]  /*3940*/  IMAD.SHL.U32 R32, R32, 0x100, RZ ;  /* 0x0000010020207824 */ /* 0x000fe200078e00ff */
[----:B------:R-:W-:Y:S02]  /*3950*/  PRMT R26, R4, 0x7770, RZ ;  /* 0x00007770041a7816 */ /* 0x000fe400000000ff */
[----:B------:R-:W-:Y:S01]  /*3960*/  LOP3.LUT R31, R31, 0xff0000, RZ, 0xc0, !PT ;  /* 0x00ff00001f1f7812 */ /* 0x000fe200078ec0ff */
[----:B------:R-:W-:Y:S01]  /*3970*/  IMAD.SHL.U32 R16, R3, 0x100, RZ ;  /* 0x0000010003107824 */ /* 0x000fe200078e00ff */
[----:B------:R-:W-:Y:S02]  /*3980*/  LOP3.LUT R12, R12, R33, R32, 0xfe, !PT ;  /* 0x000000210c0c7212 */ /* 0x000fe400078efe20 */
[----:B------:R-:W-:Y:S01]  /*3990*/  PRMT R32, R6, 0x7771, RZ ;  /* 0x0000777106207816 */ /* 0x000fe200000000ff */
[----:B------:R-:W-:Y:S01]  /*39a0*/  IMAD R26, R26, 0x1000000, R31 ;  /* 0x010000001a1a7824 */ /* 0x000fe200078e021f */
[----:B------:R-:W-:Y:S01]  /*39b0*/  PRMT R31, R5, 0x7771, RZ ;  /* 0x00007771051f7816 */ /* 0x000fe200000000ff */
[----:B------:R0:W-:Y:S01]  /*39c0*/  STL.128 [R1], R12 ;  /* 0x0000000c01007387 */ /* 0x0001e20000100c00 */
[----:B------:R-:W-:Y:S01]  /*39d0*/  LOP3.LUT R16, R30, R29, R16, 0xfe, !PT ;  /* 0x0000001d1e107212 */ /* 0x000fe200078efe10 */
[----:B------:R-:W-:Y:S01]  /*39e0*/  IMAD.U32 R30, R32, 0x10000, RZ ;  /* 0x00010000201e7824 */ /* 0x000fe200078e00ff */
[----:B------:R-:W-:Y:S01]  /*39f0*/  PRMT R3, R17, 0x7772, RZ ;  /* 0x0000777211037816 */ /* 0x000fe200000000ff */
[----:B------:R-:W-:Y:S01]  /*3a00*/  IMAD.U32 R31, R31, 0x10000, RZ ;  /* 0x000100001f1f7824 */ /* 0x000fe200078e00ff */
[----:B------:R-:W-:-:S02]  /*3a10*/  PRMT R17, R17, 0x7773, RZ ;  /* 0x0000777311117816 */ /* 0x000fc400000000ff */
[----:B------:R-:W-:Y:S01]  /*3a20*/  LOP3.LUT R34, R30, 0xff0000, RZ, 0xc0, !PT ;  /* 0x00ff00001e227812 */ /* 0x000fe200078ec0ff */
[----:B------:R-:W-:Y:S01]  /*3a30*/  IMAD.SHL.U32 R30, R3, 0x100, RZ ;  /* 0x00000100031e7824 */ /* 0x000fe200078e00ff */
[----:B------:R-:W-:Y:S02]  /*3a40*/  LOP3.LUT R32, R31, 0xff0000, RZ, 0xc0, !PT ;  /* 0x00ff00001f207812 */ /* 0x000fe400078ec0ff */
[----:B------:R-:W-:Y:S02]  /*3a50*/  PRMT R31, R7, 0x7771, RZ ;  /* 0x00007771071f7816 */ /* 0x000fe400000000ff */
[----:B------:R-:W-:Y:S02]  /*3a60*/  PRMT R33, R6, 0x7770, RZ ;  /* 0x0000777006217816 */ /* 0x000fe400000000ff */
[----:B------:R-:W-:Y:S01]  /*3a70*/  LOP3.LUT R17, R17, R28, R30, 0xfe, !PT ;  /* 0x0000001c11117212 */ /* 0x000fe200078efe1e */
[----:B------:R-:W-:Y:S01]  /*3a80*/  IMAD.U32 R30, R31, 0x10000, RZ ;  /* 0x000100001f1e7824 */ /* 0x000fe200078e00ff */
[----:B------:R-:W-:Y:S01]  /*3a90*/  PRMT R28, R18, 0x7772, RZ ;  /* 0x00007772121c7816 */ /* 0x000fe200000000ff */
[----:B------:R-:W-:Y:S01]  /*3aa0*/  IMAD R3, R33, 0x1000000, R34 ;  /* 0x0100000021037824 */ /* 0x000fe200078e0222 */
[----:B------:R-:W-:-:S02]  /*3ab0*/  PRMT R29, R5, 0x7770, RZ ;  /* 0x00007770051d7816 */ /* 0x000fc400000000ff */
[----:B------:R-:W-:Y:S02]  /*3ac0*/  PRMT R31, R18, 0x7773, RZ ;  /* 0x00007773121f7816 */ /* 0x000fe400000000ff */
[----:B------:R-:W-:Y:S01]  /*3ad0*/  PRMT R18, R19, 0x7772, RZ ;  /* 0x0000777213127816 */ /* 0x000fe200000000ff */
[----:B------:R-:W-:Y:S01]  /*3ae0*/  IMAD R29, R29, 0x1000000, R32 ;  /* 0x010000001d1d7824 */ /* 0x000fe200078e0220 */
[----:B------:R-:W-:Y:S01]  /*3af0*/  LOP3.LUT R34, R30, 0xff0000, RZ, 0xc0, !PT ;  /* 0x00ff00001e227812 */ /* 0x000fe200078ec0ff */
[----:B------:R-:W-:Y:S01]  /*3b00*/  IMAD.SHL.U32 R30, R28, 0x100, RZ ;  /* 0x000001001c1e7824 */ /* 0x000fe200078e00ff */
[----:B------:R-:W-:Y:S01]  /*3b10*/  PRMT R32, R19, 0x7773, RZ ;  /* 0x0000777313207816 */ /* 0x000fe200000000ff */
[----:B------:R-:W-:Y:S01]  /*3b20*/  IMAD.SHL.U32 R19, R18, 0x100, RZ ;  /* 0x0000010012137824 */ /* 0x000fe200078e00ff */
[----:B------:R-:W-:Y:S02]  /*3b30*/  PRMT R33, R7, 0x7770, RZ ;  /* 0x0000777007217816 */ /* 0x000fe400000000ff */
[----:B------:R-:W-:-:S02]  /*3b40*/  LOP3.LUT R18, R31, R27, R30, 0xfe, !PT ;  /* 0x0000001b1f127212 */ /* 0x000fc400078efe1e */
[C---:B------:R-:W-:Y:S01]  /*3b50*/  PRMT R27, R8.reuse, 0x7772, RZ ;  /* 0x00007772081b7816 */ /* 0x040fe200000000ff */
[----:B------:R-:W-:Y:S01]  /*3b60*/  IMAD R28, R33, 0x1000000, R34 ;  /* 0x01000000211c7824 */ /* 0x000fe200078e0222 */
[----:B------:R-:W-:Y:S02]  /*3b70*/  PRMT R31, R8, 0x7773, RZ ;  /* 0x00007773081f7816 */ /* 0x000fe400000000ff */
[C---:B------:R-:W-:Y:S02]  /*3b80*/  PRMT R8, R9.reuse, 0x7772, RZ ;  /* 0x0000777209087816 */ /* 0x040fe400000000ff */
[----:B------:R-:W-:Y:S02]  /*3b90*/  LOP3.LUT R19, R32, R24, R19, 0xfe, !PT ;  /* 0x0000001820137212 */ /* 0x000fe400078efe13 */
[----:B------:R-:W-:Y:S01]  /*3ba0*/  PRMT R32, R9, 0x7773, RZ ;  /* 0x0000777309207816 */ /* 0x000fe200000000ff */
[----:B------:R-:W-:Y:S01]  /*3bb0*/  IMAD.SHL.U32 R9, R27, 0x100, RZ ;  /* 0x000001001b097824 */ /* 0x000fe200078e00ff */
[----:B------:R-:W-:Y:S01]  /*3bc0*/  PRMT R24, R10, 0x7772, RZ ;  /* 0x000077720a187816 */ /* 0x000fe200000000ff */
[----:B------:R-:W-:Y:S01]  /*3bd0*/  IMAD.SHL.U32 R33, R8, 0x100, RZ ;  /* 0x0000010008217824 */ /* 0x000fe200078e00ff */
[----:B------:R-:W-:Y:S01]  /*3be0*/  PRMT R27, R11, 0x7772, RZ ;  /* 0x000077720b1b7816 */ /* 0x000fe200000000ff */
[----:B------:R0:W-:Y:S01]  /*3bf0*/  STL.128 [R1+0x10], R16 ;  /* 0x0000101001007387 */ /* 0x0001e20000100c00 */
[----:B------:R-:W-:Y:S01]  /*3c00*/  LOP3.LUT R8, R31, R0, R9, 0xfe, !PT ;  /* 0x000000001f087212 */ /* 0x000fe200078efe09 */
[----:B------:R-:W-:Y:S01]  /*3c10*/  IMAD.SHL.U32 R24, R24, 0x100, RZ ;  /* 0x0000010018187824 */ /* 0x000fe200078e00ff */
[----:B------:R-:W-:Y:S01]  /*3c20*/  PRMT R30, R11, 0x7773, RZ ;  /* 0x000077730b1e7816 */ /* 0x000fe200000000ff */
[----:B------:R-:W-:Y:S01]  /*3c30*/  IMAD.SHL.U32 R11, R27, 0x100, RZ ;  /* 0x000001001b0b7824 */ /* 0x000fe200078e00ff */
[----:B------:R-:W-:-:S02]  /*3c40*/  LOP3.LUT R9, R32, R20, R33, 0xfe, !PT ;  /* 0x0000001420097212 */ /* 0x000fc400078efe21 */
[C---:B------:R-:W-:Y:S02]  /*3c50*/  PRMT R0, R4.reuse, 0x7772, RZ ;  /* 0x0000777204007816 */ /* 0x040fe400000000ff */
[----:B------:R-:W-:Y:S02]  /*3c60*/  PRMT R31, R4, 0x7773, RZ ;  /* 0x00007773041f7816 */ /* 0x000fe400000000ff */
[C---:B------:R-:W-:Y:S01]  /*3c70*/  PRMT R4, R5.reuse, 0x7772, RZ ;  /* 0x0000777205047816 */ /* 0x040fe200000000ff */
[----:B------:R-:W-:Y:S01]  /*3c80*/  IMAD.SHL.U32 R0, R0, 0x100, RZ ;  /* 0x0000010000007824 */ /* 0x000fe200078e00ff */
[----:B------:R-:W-:Y:S02]  /*3c90*/  PRMT R20, R5, 0x7773, RZ ;  /* 0x0000777305147816 */ /* 0x000fe400000000ff */
[----:B------:R-:W-:Y:S02]  /*3ca0*/  PRMT R10, R10, 0x7773, RZ ;  /* 0x000077730a0a7816 */ /* 0x000fe400000000ff */
[----:B------:R-:W-:-:S02]  /*3cb0*/  PRMT R5, R6, 0x7772, RZ ;  /* 0x0000777206057816 */ /* 0x000fc400000000ff */
[----:B------:R-:W-:Y:S02]  /*3cc0*/  PRMT R27, R7, 0x7772, RZ ;  /* 0x00007772071b7816 */ /* 0x000fe400000000ff */
[----:B------:R-:W-:Y:S01]  /*3cd0*/  LOP3.LUT R10, R10, R21, R24, 0xfe, !PT ;  /* 0x000000150a0a7212 */ /* 0x000fe200078efe18 */
[----:B------:R-:W-:Y:S01]  /*3ce0*/  IMAD.SHL.U32 R21, R4, 0x100, RZ ;  /* 0x0000010004157824 */ /* 0x000fe200078e00ff */
[----:B------:R-:W-:Y:S01]  /*3cf0*/  PRMT R6, R6, 0x7773, RZ ;  /* 0x0000777306067816 */ /* 0x000fe200000000ff */
[----:B------:R-:W-:Y:S01]  /*3d00*/  IMAD.SHL.U32 R24, R5, 0x100, RZ ;  /* 0x0000010005187824 */ /* 0x000fe200078e00ff */
[----:B------:R-:W-:Y:S01]  /*3d10*/  PRMT R7, R7, 0x7773, RZ ;  /* 0x0000777307077816 */ /* 0x000fe200000000ff */
[----:B------:R-:W-:Y:S01]  /*3d20*/  IMAD.SHL.U32 R27, R27, 0x100, RZ ;  /* 0x000001001b1b7824 */ /* 0x000fe200078e00ff */
[----:B------:R-:W-:Y:S02]  /*3d30*/  LOP3.LUT R11, R30, R25, R11, 0xfe, !PT ;  /* 0x000000191e0b7212 */ /* 0x000fe400078efe0b */
[----:B------:R-:W-:Y:S01]  /*3d40*/  LOP3.LUT R4, R31, R26, R0, 0xfe, !PT ;  /* 0x0000001a1f047212 */ /* 0x000fe200078efe00 */
[----:B------:R-:W-:Y:S01]  /*3d50*/  IMAD.MOV.U32 R0, RZ, RZ, 0x10 ;  /* 0x00000010ff007424 */ /* 0x000fe200078e00ff */
[----:B------:R-:W-:Y:S01]  /*3d60*/  LOP3.LUT R5, R20, R29, R21, 0xfe, !PT ;  /* 0x0000001d14057212 */ /* 0x000fe200078efe15 */
[----:B------:R0:W-:Y:S01]  /*3d70*/  STL.128 [R1+0x20], R8 ;  /* 0x0000200801007387 */ /* 0x0001e20000100c00 */
[----:B------:R-:W-:-:S02]  /*3d80*/  LOP3.LUT R6, R6, R3, R24, 0xfe, !PT ;  /* 0x0000000306067212 */ /* 0x000fc400078efe18 */
[----:B------:R-:W-:-:S05]  /*3d90*/  LOP3.LUT R7, R7, R28, R27, 0xfe, !PT ;  /* 0x0000001c07077212 */ /* 0x000fca00078efe1b */
[----:B------:R0:W-:Y:S02]  /*3da0*/  STL.128 [R1+0x30], R4 ;  /* 0x0000300401007387 */ /* 0x0001e40000100c00 */
.L_x_30:
        /* <DEDUP_REMOVED lines=21> */
[----:B------:R-:W-:Y:S01]  /*3f00*/  SHF.L.W.U32.HI R16, R6, 0xe, R6 ;  /* 0x0000000e06107819 */ /* 0x000fe20000010e06 */
[----:B------:R-:W-:Y:S01]  /*3f10*/  IMAD.IADD R4, R17, 0x1, R4 ;  /* 0x0000000111047824 */ /* 0x000fe200078e0204 */
[----:B------:R-:W-:Y:S02]  /*3f20*/  SHF.R.U32.HI R18, RZ, 0x3, R6 ;  /* 0x00000003ff127819 */ /* 0x000fe40000011606 */
[----:B------:R-:W-:Y:S02]  /*3f30*/  LOP3.LUT R10, R11, R10, R13, 0x96, !PT ;  /* 0x0000000a0b0a7212 */ /* 0x000fe400078e960d */
[----:B------:R-:W-:Y:S02]  /*3f40*/  LOP3.LUT R15, R18, R15, R16, 0x96, !PT ;  /* 0x0000000f120f7212 */ /* 0x000fe400078e9610 */
[----:B-----5:R-:W-:Y:S02]  /*3f50*/  IADD3 R8, PT, PT, R5, R10, R8 ;  /* 0x0000000a05087210 */ /* 0x020fe40007ffe008 */
[----:B------:R-:W-:-:S02]  /*3f60*/  SHF.L.W.U32.HI R11, R4, 0xf, R4 ;  /* 0x0000000f040b7819 */ /* 0x000fc40000010e04 */
[----:B------:R-:W-:Y:S01]  /*3f70*/  SHF.L.W.U32.HI R16, R4, 0xd, R4 ;  /* 0x0000000d04107819 */ /* 0x000fe20000010e04 */
[----:B------:R-:W-:Y:S01]  /*3f80*/  IMAD.IADD R5, R15, 0x1, R8 ;  /* 0x000000010f057824 */ /* 0x000fe200078e0208 */
[----:B------:R-:W-:Y:S02]  /*3f90*/  SHF.R.U32.HI R13, RZ, 0xa, R4 ;  /* 0x0000000aff0d7819 */ /* 0x000fe40000011604 */
[----:B------:R-:W-:Y:S02]  /*3fa0*/  SHF.L.W.U32.HI R18, R12, 0x19, R12 ;  /* 0x000000190c127819 */ /* 0x000fe40000010e0c */
[----:B------:R-:W-:Y:S02]  /*3fb0*/  LOP3.LUT R11, R13, R11, R16, 0x96, !PT ;  /* 0x0000000b0d0b7212 */ /* 0x000fe400078e9610 */
[C-C-:B------:R-:W-:Y:S02]  /*3fc0*/  SHF.L.W.U32.HI R15, R5.reuse, 0xf, R5.reuse ;  /* 0x0000000f050f7819 */ /* 0x140fe40000010e05 */
[----:B------:R-:W-:-:S02]  /*3fd0*/  SHF.L.W.U32.HI R16, R5, 0xd, R5 ;  /* 0x0000000d05107819 */ /* 0x000fc40000010e05 */
[----:B------:R-:W-:Y:S02]  /*3fe0*/  SHF.R.U32.HI R17, RZ, 0xa, R5 ;  /* 0x0000000aff117819 */ /* 0x000fe40000011605 */
[--C-:B------:R-:W-:Y:S02]  /*3ff0*/  SHF.L.W.U32.HI R19, R12, 0xe, R12.reuse ;  /* 0x0000000e0c137819 */ /* 0x100fe40000010e0c */
        /* <DEDUP_REMOVED lines=27> */
.L_x_31:
        /* <DEDUP_REMOVED lines=9> */
[----:B------:R-:W0:Y:S01]  /*4240*/  LDC R26, c[0x3][R24+0x4] ;  /* 0x00c00100181a7b82 */ /* 0x000e220000000800 */
[----:B------:R-:W-:Y:S02]  /*4250*/  LOP3.LUT R27, R8, R9, R3, 0xe2, !PT ;  /* 0x00000009081b7212 */ /* 0x000fe400078ee203 */
[----:B------:R-:W-:Y:S02]  /*4260*/  SHF.L.W.U32.HI R28, R10, 0x13, R10 ;  /* 0x000000130a1c7819 */ /* 0x000fe40000010e0a */
[----:B--2---:R-:W-:-:S04]  /*4270*/  IADD3 R16, PT, PT, R30, R29, R16 ;  /* 0x0000001d1e107210 */ /* 0x004fc80007ffe010 */
[----:B------:R-:W-:Y:S02]  /*4280*/  IADD3 R16, PT, PT, R0, R16, R27 ;  /* 0x0000001000107210 */ /* 0x000fe40007ffe01b */
[----:B------:R-:W-:-:S03]  /*4290*/  SHF.L.W.U32.HI R27, R10, 0xa, R10 ;  /* 0x0000000a0a1b7819 */ /* 0x000fc60000010e0a */
[----:B------:R-:W-:Y:S01]  /*42a0*/  IMAD.IADD R0, R16, 0x1, R25 ;  /* 0x0000000110007824 */ /* 0x000fe200078e0219 */
[----:B------:R-:W-:-:S04]  /*42b0*/  SHF.L.W.U32.HI R25, R10, 0x1e, R10 ;  /* 0x0000001e0a197819 */ /* 0x000fc80000010e0a */
[C-C-:B------:R-:W-:Y:S02]  /*42c0*/  SHF.L.W.U32.HI R29, R0.reuse, 0x1a, R0.reuse ;  /* 0x0000001a001d7819 */ /* 0x140fe40000010e00 */
[C-C-:B------:R-:W-:Y:S02]  /*42d0*/  SHF.L.W.U32.HI R30, R0.reuse, 0x15, R0.reuse ;  /* 0x00000015001e7819 */ /* 0x140fe40000010e00 */
[----:B------:R-:W-:Y:S02]  /*42e0*/  SHF.L.W.U32.HI R31, R0, 0x7, R0 ;  /* 0x00000007001f7819 */ /* 0x000fe40000010e00 */
[----:B------:R-:W-:Y:S02]  /*42f0*/  LOP3.LUT R27, R27, R28, R25, 0x96, !PT ;  /* 0x0000001c1b1b7212 */ /* 0x000fe400078e9619 */
[----:B------:R-:W-:Y:S01]  /*4300*/  LOP3.LUT R29, R31, R29, R30, 0x96, !PT ;  /* 0x0000001d1f1d7212 */ /* 0x000fe200078e961e */
[----:B------:R1:W2:Y:S03]  /*4310*/  LDC R25, c[0x3][R24+0x8] ;  /* 0x00c0020018197b82 */ /* 0x0002a60000000800 */
[----:B0-----:R-:W-:-:S02]  /*4320*/  IADD3 R29, PT, PT, R26, R29, R17 ;  /* 0x0000001d1a1d7210 */ /* 0x001fc40007ffe011 */
[----:B------:R-:W-:Y:S02]  /*4330*/  LOP3.LUT R26, R9, R0, R8, 0xe2, !PT ;  /* 0x00000000091a7212 */ /* 0x000fe400078ee208 */
[----:B------:R-:W-:Y:S01]  /*4340*/  LOP3.LUT R17, R20, R21, R10, 0xe8, !PT ;  /* 0x0000001514117212 */ /* 0x000fe200078ee80a */
[----:B-1----:R-:W0:Y:S01]  /*4350*/  LDC R24, c[0x3][R24+0xc] ;  /* 0x00c0030018187b82 */ /* 0x002e220000000800 */
[----:B------:R-:W-:Y:S02]  /*4360*/  IADD3 R29, PT, PT, R3, R29, R26 ;  /* 0x0000001d031d7210 */ /* 0x000fe40007ffe01a */
[----:B------:R-:W-:-:S03]  /*4370*/  IADD3 R16, PT, PT, R16, R27, R17 ;  /* 0x0000001b10107210 */ /* 0x000fc60007ffe011 */
[----:B------:R-:W-:Y:S01]  /*4380*/  IMAD.IADD R3, R29, 0x1, R20 ;  /* 0x000000011d037824 */ /* 0x000fe200078e0214 */
[C-C-:B------:R-:W-:Y:S02]  /*4390*/  SHF.L.W.U32.HI R17, R16.reuse, 0x1e, R16.reuse ;  /* 0x0000001e10117819 */ /* 0x140fe40000010e10 */
[C-C-:B------:R-:W-:Y:S02]  /*43a0*/  SHF.L.W.U32.HI R20, R16.reuse, 0x13, R16.reuse ;  /* 0x0000001310147819 */ /* 0x140fe40000010e10 */
[C-C-:B------:R-:W-:Y:S02]  /*43b0*/  SHF.L.W.U32.HI R27, R3.reuse, 0x1a, R3.reuse ;  /* 0x0000001a031b7819 */ /* 0x140fe40000010e03 */
[C-C-:B------:R-:W-:Y:S02]  /*43c0*/  SHF.L.W.U32.HI R28, R3.reuse, 0x15, R3.reuse ;  /* 0x00000015031c7819 */ /* 0x140fe40000010e03 */
[----:B------:R-:W-:Y:S02]  /*43d0*/  SHF.L.W.U32.HI R30, R3, 0x7, R3 ;  /* 0x00000007031e7819 */ /* 0x000fe40000010e03 */
[----:B------:R-:W-:-:S02]  /*43e0*/  SHF.L.W.U32.HI R26, R16, 0xa, R16 ;  /* 0x0000000a101a7819 */ /* 0x000fc40000010e10 */
[----:B------:R-:W-:Y:S02]  /*43f0*/  LOP3.LUT R27, R30, R27, R28, 0x96, !PT ;  /* 0x0000001b1e1b7212 */ /* 0x000fe400078e961c */
[----:B------:R-:W-:Y:S02]  /*4400*/  LOP3.LUT R17, R26, R20, R17, 0x96, !PT ;  /* 0x000000141a117212 */ /* 0x000fe400078e9611 */
[----:B------:R-:W-:Y:S02]  /*4410*/  LOP3.LUT R20, R21, R10, R16, 0xe8, !PT ;  /* 0x0000000a15147212 */ /* 0x000fe400078ee810 */
[----:B--2---:R-:W-:Y:S02]  /*4420*/  IADD3 R18, PT, PT, R25, R27, R18 ;  /* 0x0000001b19127210 */ /* 0x004fe40007ffe012 */
[----:B------:R-:W-:Y:S02]  /*4430*/  LOP3.LUT R25, R0, R3, R9, 0xe2, !PT ;  /* 0x0000000300197212 */ /* 0x000fe400078ee209 */
[----:B------:R-:W-:-:S02]  /*4440*/  IADD3 R20, PT, PT, R29, R17, R20 ;  /* 0x000000111d147210 */ /* 0x000fc40007ffe014 */
[----:B------:R-:W-:Y:S02]  /*4450*/  IADD3 R26, PT, PT, R8, R18, R25 ;  /* 0x00000012081a7210 */ /* 0x000fe40007ffe019 */
[C-C-:B------:R-:W-:Y:S02]  /*4460*/  SHF.L.W.U32.HI R17, R20.reuse, 0x1e, R20.reuse ;  /* 0x0000001e14117819 */ /* 0x140fe40000010e14 */
[--C-:B------:R-:W-:Y:S01]  /*4470*/  SHF.L.W.U32.HI R18, R20, 0x13, R20.reuse ;  /* 0x0000001314127819 */ /* 0x100fe20000010e14 */
[----:B------:R-:W-:Y:S01]  /*4480*/  IMAD.IADD R8, R26, 0x1, R21 ;  /* 0x000000011a087824 */ /* 0x000fe200078e0215 */
[--C-:B------:R-:W-:Y:S02]  /*4490*/  SHF.L.W.U32.HI R25, R20, 0xa, R20.reuse ;  /* 0x0000000a14197819 */ /* 0x100fe40000010e14 */
[----:B------:R-:W-:Y:S02]  /*44a0*/  LOP3.LUT R21, R10, R16, R20, 0xe8, !PT ;  /* 0x000000100a157212 */ /* 0x000fe400078ee814 */
[----:B------:R-:W-:-:S02]  /*44b0*/  LOP3.LUT R18, R25, R18, R17, 0x96, !PT ;  /* 0x0000001219127212 */ /* 0x000fc400078e9611 */
[C-C-:B------:R-:W-:Y:S02]  /*44c0*/  SHF.L.W.U32.HI R17, R8.reuse, 0x1a, R8.reuse ;  /* 0x0000001a08117819 */ /* 0x140fe40000010e08 */
[C-C-:B------:R-:W-:Y:S02]  /*44d0*/  SHF.L.W.U32.HI R28, R8.reuse, 0x15, R8.reuse ;  /* 0x00000015081c7819 */ /* 0x140fe40000010e08 */
[----:B------:R-:W-:Y:S02]  /*44e0*/  SHF.L.W.U32.HI R25, R8, 0x7, R8 ;  /* 0x0000000708197819 */ /* 0x000fe40000010e08 */
[----:B------:R-:W-:Y:S02]  /*44f0*/  IADD3 R21, PT, PT, R26, R18, R21 ;  /* 0x000000121a157210 */ /* 0x000fe40007ffe015 */
[----:B------:R-:W-:Y:S02]  /*4500*/  LOP3.LUT R28, R25, R17, R28, 0x96, !PT ;  /* 0x00000011191c7212 */ /* 0x000fe400078e961c */
[----:B------:R-:W-:-:S02]  /*4510*/  SHF.L.W.U32.HI R17, R21, 0x1e, R21 ;  /* 0x0000001e15117819 */ /* 0x000fc40000010e15 */
[C-C-:B------:R-:W-:Y:S02]  /*4520*/  SHF.L.W.U32.HI R18, R21.reuse, 0x13, R21.reuse ;  /* 0x0000001315127819 */ /* 0x140fe40000010e15 */
[----:B------:R-:W-:Y:S02]  /*4530*/  SHF.L.W.U32.HI R25, R21, 0xa, R21 ;  /* 0x0000000a15197819 */ /* 0x000fe40000010e15 */
[----:B0-----:R-:W-:Y:S02]  /*4540*/  IADD3 R19, PT, PT, R24, R28, R19 ;  /* 0x0000001c18137210 */ /* 0x001fe40007ffe013 */
[----:B------:R-:W-:Y:S01]  /*4550*/  LOP3.LUT R18, R25, R18, R17, 0x96, !PT ;  /* 0x0000001219127212 */ /* 0x000fe200078e9611 */
[----:B------:R-:W-:Y:S01]  /*4560*/  IMAD.MOV.U32 R25, RZ, RZ, R16 ;  /* 0x000000ffff197224 */ /* 0x000fe200078e0010 */
[C---:B------:R-:W-:Y:S01]  /*4570*/  LOP3.LUT R17, R11.reuse, 0xff, RZ, 0xc0, !PT ;  /* 0x000000ff0b117812 */ /* 0x040fe200078ec0ff */
[----:B------:R-:W-:Y:S01]  /*4580*/  VIADD R11, R11, 0x4 ;  /* 0x000000040b0b7836 */ /* 0x000fe20000000000 */
[----:B------:R-:W-:-:S02]  /*4590*/  LOP3.LUT R24, R3, R8, R0, 0xe2, !PT ;  /* 0x0000000803187212 */ /* 0x000fc400078ee200 */
[----:B------:R-:W-:Y:S02]  /*45a0*/  ISETP.GE.U32.AND P0, PT, R17, 0x3c, PT ;  /* 0x0000003c1100780c */ /* 0x000fe40003f06070 */
[----:B------:R-:W-:Y:S02]  /*45b0*/  IADD3 R19, PT, PT, R9, R19, R24 ;  /* 0x0000001309137210 */ /* 0x000fe40007ffe018 */
[----:B------:R-:W-:-:S04]  /*45c0*/  LOP3.LUT R9, R16, R20, R21, 0xe8, !PT ;  /* 0x0000001410097212 */ /* 0x000fc800078ee815 */
[C---:B------:R-:W-:Y:S01]  /*45d0*/  IADD3 R17, PT, PT, R19.reuse, R18, R9 ;  /* 0x0000001213117210 */ /* 0x040fe20007ffe009 */
[----:B------:R-:W-:-:S04]  /*45e0*/  IMAD.IADD R9, R19, 0x1, R10 ;  /* 0x0000000113097824 */ /* 0x000fc800078e020a */
[----:B------:R-:W-:Y:S01]  /*45f0*/  IMAD.MOV.U32 R10, RZ, RZ, R17 ;  /* 0x000000ffff0a7224 */ /* 0x000fe200078e0011 */
[----:B------:R-:W-:Y:S06]  /*4600*/  @!P0 BRA `(.L_x_31) ;  /* 0xfffffff800e88947 */ /* 0x000fec000383ffff */
[----:B------:R-:W-:Y:S01]  /*4610*/  IMAD.IADD R24, R4, 0x1, R9 ;  /* 0x0000000104187824 */ /* 0x000fe200078e0209 */
[----:B------:R-:W-:Y:S01]  /*4620*/  CS2R R18, SRZ ;  /* 0x0000000000127805 */ /* 0x000fe2000001ff00 */
        /* <DEDUP_REMOVED lines=9> */
[----:B------:R-:W-:Y:S01]  /*46c0*/  STL.128 [R1+0x180], R24 ;  /* 0x0001801801007387 */ /* 0x000fe20000100c00 */
[----:B------:R-:W-:-:S02]  /*46d0*/  IMAD.IADD R14, R20, 0x1, R14 ;  /* 0x00000001140e7824 */ /* 0x000fc400078e020e */
[----:B------:R-:W-:Y:S01]  /*46e0*/  IMAD.IADD R15, R16, 0x1, R15 ;  /* 0x00000001100f7824 */ /* 0x000fe200078e020f */
[----:B------:R-:W-:-:S04]  /*46f0*/  CS2R R16, SRZ ;  /* 0x0000000000107805 */ /* 0x000fc8000001ff00 */
[----:B------:R0:W-:Y:S02]  /*4700*/  STL.128 [R1+0x170], R12 ;  /* 0x0001700c01007387 */ /* 0x0001e40000100c00 */
[----:B0-----:R-:W-:-:S07]  /*4710*/  CS2R R12, SRZ ;  /* 0x00000000000c7805 */ /* 0x001fce000001ff00 */
.L_x_29:
[----:B------:R-:W-:Y:S05]  /*4720*/  BSYNC.RECONVERGENT B0 ;  /* 0x0000000000007941 */ /* 0x000fea0003800200 */
.L_x_27:
[----:B------:R-:W2:Y:S01]  /*4730*/  LDL.64 R20, [R1+0x168] ;  /* 0x0001680001147983 */ /* 0x000ea20000100a00 */
[----:B------:R-:W-:-:S03]  /*4740*/  IMAD.MOV.U32 R0, RZ, RZ, 0x10 ;  /* 0x00000010ff007424 */ /* 0x000fc600078e00ff */
[----:B------:R0:W-:Y:S04]  /*4750*/  STL.128 [R1], R16 ;  /* 0x0000001001007387 */ /* 0x0001e80000100c00 */
[----:B------:R0:W-:Y:S04]  /*4760*/  STL.128 [R1+0x10], R4 ;  /* 0x0000100401007387 */ /* 0x0001e80000100c00 */
[----:B------:R0:W-:Y:S01]  /*4770*/  STL.128 [R1+0x20], R8 ;  /* 0x0000200801007387 */ /* 0x0001e20000100c00 */
[----:B--2---:R-:W-:-:S05]  /*4780*/  LEA R15, P0, R2, R20, 0x3 ;  /* 0x00000014020f7211 */ /* 0x004fca00078018ff */
[----:B------:R-:W-:-:S05]  /*4790*/  IMAD.X R14, RZ, RZ, R21, P0 ;  /* 0x000000ffff0e7224 */ /* 0x000fca00000e0615 */
[----:B------:R0:W-:Y:S03]  /*47a0*/  STL.128 [R1+0x30], R12 ;  /* 0x0000300c01007387 */ /* 0x0001e60000100c00 */
.L_x_32:
        /* <DEDUP_REMOVED lines=64> */
.L_x_33:
        /* <DEDUP_REMOVED lines=11> */
[----:B--2---:R-:W-:Y:S02]  /*4c60*/  IADD3 R16, PT, PT, R28, R27, R16 ;  /* 0x0000001b1c107210 */ /* 0x004fe40007ffe010 */
[--C-:B------:R-:W-:Y:S02]  /*4c70*/  SHF.L.W.U32.HI R28, R8, 0x13, R8.reuse ;  /* 0x00000013081c7819 */ /* 0x100fe40000010e08 */
        /* <DEDUP_REMOVED lines=9> */
[----:B------:R1:W2:Y:S01]  /*4d10*/  LDC R25, c[0x3][R24+0x8] ;  /* 0x00c0020018197b82 */ /* 0x0002a20000000800 */
[----:B------:R-:W-:-:S02]  /*4d20*/  LOP3.LUT R21, R20, R11, R8, 0xe8, !PT ;  /* 0x0000000b14157212 */ /* 0x000fc400078ee808 */
[----:B0-----:R-:W-:Y:S02]  /*4d30*/  IADD3 R17, PT, PT, R26, R27, R17 ;  /* 0x0000001b1a117210 */ /* 0x001fe40007ffe011 */
[----:B------:R-:W-:Y:S02]  /*4d40*/  LOP3.LUT R26, R3, R2, R0, 0xe2, !PT ;  /* 0x00000002031a7212 */ /* 0x000fe400078ee200 */
[----:B------:R-:W-:Y:S01]  /*4d50*/  IADD3 R21, PT, PT, R16, R28, R21 ;  /* 0x0000001c10157210 */ /* 0x000fe20007ffe015 */
[----:B-1----:R-:W0:Y:S01]  /*4d60*/  LDC R24, c[0x3][R24+0xc] ;  /* 0x00c0030018187b82 */ /* 0x002e220000000800 */
[----:B------:R-:W-:Y:S02]  /*4d70*/  IADD3 R27, PT, PT, R9, R17, R26 ;  /* 0x00000011091b7210 */ /* 0x000fe40007ffe01a */
[C-C-:B------:R-:W-:Y:S02]  /*4d80*/  SHF.L.W.U32.HI R16, R21.reuse, 0x1e, R21.reuse ;  /* 0x0000001e15107819 */ /* 0x140fe40000010e15 */
[--C-:B------:R-:W-:Y:S01]  /*4d90*/  SHF.L.W.U32.HI R17, R21, 0x13, R21.reuse ;  /* 0x0000001315117819 */ /* 0x100fe20000010e15 */
[----:B------:R-:W-:Y:S01]  /*4da0*/  IMAD.IADD R9, R27, 0x1, R20 ;  /* 0x000000011b097824 */ /* 0x000fe200078e0214 */
[----:B------:R-:W-:-:S04]  /*4db0*/  SHF.L.W.U32.HI R20, R21, 0xa, R21 ;  /* 0x0000000a15147819 */ /* 0x000fc80000010e15 */
[C-C-:B------:R-:W-:Y:S02]  /*4dc0*/  SHF.L.W.U32.HI R26, R9.reuse, 0x1a, R9.reuse ;  /* 0x0000001a091a7819 */ /* 0x140fe40000010e09 */
[C-C-:B------:R-:W-:Y:S02]  /*4dd0*/  SHF.L.W.U32.HI R29, R9.reuse, 0x15, R9.reuse ;  /* 0x00000015091d7819 */ /* 0x140fe40000010e09 */
[----:B------:R-:W-:Y:S02]  /*4de0*/  SHF.L.W.U32.HI R28, R9, 0x7, R9 ;  /* 0x00000007091c7819 */ /* 0x000fe40000010e09 */
[----:B------:R-:W-:Y:S02]  /*4df0*/  LOP3.LUT R17, R20, R17, R16, 0x96, !PT ;  /* 0x0000001114117212 */ /* 0x000fe400078e9610 */
[----:B------:R-:W-:Y:S02]  /*4e00*/  LOP3.LUT R20, R11, R8, R21, 0xe8, !PT ;  /* 0x000000080b147212 */ /* 0x000fe400078ee815 */
[----:B------:R-:W-:-:S02]  /*4e10*/  LOP3.LUT R26, R28, R26, R29, 0x96, !PT ;  /* 0x0000001a1c1a7212 */ /* 0x000fc400078e961d */
[----:B------:R-:W-:Y:S02]  /*4e20*/  IADD3 R20, PT, PT, R27, R17, R20 ;  /* 0x000000111b147210 */ /* 0x000fe40007ffe014 */
[----:B--2---:R-:W-:Y:S02]  /*4e30*/  IADD3 R18, PT, PT, R25, R26, R18 ;  /* 0x0000001a19127210 */ /* 0x004fe40007ffe012 */
[----:B------:R-:W-:Y:S02]  /*4e40*/  LOP3.LUT R17, R2, R9, R3, 0xe2, !PT ;  /* 0x0000000902117212 */ /* 0x000fe400078ee203 */
[--C-:B------:R-:W-:Y:S02]  /*4e50*/  SHF.L.W.U32.HI R16, R20, 0x1e, R20.reuse ;  /* 0x0000001e14107819 */ /* 0x100fe40000010e14 */
[----:B------:R-:W-:Y:S02]  /*4e60*/  IADD3 R26, PT, PT, R0, R18, R17 ;  /* 0x00000012001a7210 */ /* 0x000fe40007ffe011 */
[----:B------:R-:W-:-:S02]  /*4e70*/  SHF.L.W.U32.HI R17, R20, 0x13, R20 ;  /* 0x0000001314117819 */ /* 0x000fc40000010e14 */
[--C-:B------:R-:W-:Y:S01]  /*4e80*/  SHF.L.W.U32.HI R18, R20, 0xa, R20.reuse ;  /* 0x0000000a14127819 */ /* 0x100fe20000010e14 */
[----:B------:R-:W-:Y:S01]  /*4e90*/  IMAD.IADD R0, R26, 0x1, R11 ;  /* 0x000000011a007824 */ /* 0x000fe200078e020b */
[----:B------:R-:W-:Y:S02]  /*4ea0*/  LOP3.LUT R11, R8, R21, R20, 0xe8, !PT ;  /* 0x00000015080b7212 */ /* 0x000fe400078ee814 */
[----:B------:R-:W-:Y:S02]  /*4eb0*/  LOP3.LUT R16, R18, R17, R16, 0x96, !PT ;  /* 0x0000001112107212 */ /* 0x000fe400078e9610 */
[C-C-:B------:R-:W-:Y:S02]  /*4ec0*/  SHF.L.W.U32.HI R17, R0.reuse, 0x1a, R0.reuse ;  /* 0x0000001a00117819 */ /* 0x140fe40000010e00 */
[C-C-:B------:R-:W-:Y:S02]  /*4ed0*/  SHF.L.W.U32.HI R18, R0.reuse, 0x15, R0.reuse ;  /* 0x0000001500127819 */ /* 0x140fe40000010e00 */
[----:B------:R-:W-:-:S02]  /*4ee0*/  SHF.L.W.U32.HI R25, R0, 0x7, R0 ;  /* 0x0000000700197819 */ /* 0x000fc40000010e00 */
[----:B------:R-:W-:Y:S02]  /*4ef0*/  IADD3 R11, PT, PT, R26, R16, R11 ;  /* 0x000000101a0b7210 */ /* 0x000fe40007ffe00b */
[----:B------:R-:W-:Y:S02]  /*4f00*/  LOP3.LUT R25, R25, R17, R18, 0x96, !PT ;  /* 0x0000001119197212 */ /* 0x000fe400078e9612 */
[C-C-:B------:R-:W-:Y:S02]  /*4f10*/  SHF.L.W.U32.HI R16, R11.reuse, 0x1e, R11.reuse ;  /* 0x0000001e0b107819 */ /* 0x140fe40000010e0b */
[C-C-:B------:R-:W-:Y:S02]  /*4f20*/  SHF.L.W.U32.HI R17, R11.reuse, 0x13, R11.reuse ;  /* 0x000000130b117819 */ /* 0x140fe40000010e0b */
[----:B------:R-:W-:Y:S02]  /*4f30*/  SHF.L.W.U32.HI R18, R11, 0xa, R11 ;  /* 0x0000000a0b127819 */ /* 0x000fe40000010e0b */
[----:B0-----:R-:W-:-:S02]  /*4f40*/  IADD3 R19, PT, PT, R24, R25, R19 ;  /* 0x0000001918137210 */ /* 0x001fc40007ffe013 */
[----:B------:R-:W-:Y:S02]  /*4f50*/  LOP3.LUT R16, R18, R17, R16, 0x96, !PT ;  /* 0x0000001112107212 */ /* 0x000fe400078e9610 */
[C---:B------:R-:W-:Y:S01]  /*4f60*/  LOP3.LUT R17, R10.reuse, 0xff, RZ, 0xc0, !PT ;  /* 0x000000ff0a117812 */ /* 0x040fe200078ec0ff */
[----:B------:R-:W-:Y:S01]  /*4f70*/  VIADD R10, R10, 0x4 ;  /* 0x000000040a0a7836 */ /* 0x000fe20000000000 */
[----:B------:R-:W-:Y:S02]  /*4f80*/  LOP3.LUT R24, R9, R0, R2, 0xe2, !PT ;  /* 0x0000000009187212 */ /* 0x000fe400078ee202 */
[----:B------:R-:W-:Y:S02]  /*4f90*/  ISETP.GE.U32.AND P0, PT, R17, 0x3c, PT ;  /* 0x0000003c1100780c */ /* 0x000fe40003f06070 */
[----:B------:R-:W-:Y:S02]  /*4fa0*/  IADD3 R19, PT, PT, R3, R19, R24 ;  /* 0x0000001303137210 */ /* 0x000fe40007ffe018 */
[----:B------:R-:W-:-:S04]  /*4fb0*/  LOP3.LUT R3, R21, R20, R11, 0xe8, !PT ;  /* 0x0000001415037212 */ /* 0x000fc800078ee80b */
[C---:B------:R-:W-:Y:S01]  /*4fc0*/  IADD3 R17, PT, PT, R19.reuse, R16, R3 ;  /* 0x0000001013117210 */ /* 0x040fe20007ffe003 */
[----:B------:R-:W-:-:S04]  /*4fd0*/  IMAD.IADD R3, R19, 0x1, R8 ;  /* 0x0000000113037824 */ /* 0x000fc800078e0208 */
[----:B------:R-:W-:Y:S01]  /*4fe0*/  IMAD.MOV.U32 R8, RZ, RZ, R17 ;  /* 0x000000ffff087224 */ /* 0x000fe200078e0011 */
[----:B------:R-:W-:Y:S06]  /*4ff0*/  @!P0 BRA `(.L_x_33) ;  /* 0xfffffff800ec8947 */ /* 0x000fec000383ffff */
[----:B------:R-:W0:Y:S01]  /*5000*/  S2UR UR5, SR_CgaCtaId ;  /* 0x00000000000579c3 */ /* 0x000e220000008800 */
[----:B------:R-:W-:Y:S01]  /*5010*/  UMOV UR4, 0x400 ;  /* 0x0000040000047882 */ /* 0x000fe20000000000 */
[----:B------:R-:W-:-:S05]  /*5020*/  IMAD.IADD R27, R12, 0x1, R17 ;  /* 0x000000010c1b7824 */ /* 0x000fca00078e0211 */
[----:B------:R-:W-:-:S04]  /*5030*/  SHF.R.U32.HI R8, RZ, 0x18, R27 ;  /* 0x00000018ff087819 */ /* 0x000fc8000001161b */
[----:B------:R-:W-:Y:S01]  /*5040*/  PRMT R17, R8, 0x9910, RZ ;  /* 0x0000991008117816 */ /* 0x000fe200000000ff */
[----:B0-----:R-:W-:-:S09]  /*5050*/  ULEA UR4, UR5, UR4, 0x18 ;  /* 0x0000000405047291 */ /* 0x001fd2000f8ec0ff */
[----:B------:R-:W0:Y:S02]  /*5060*/  LDS.U8 R10, [UR4] ;  /* 0x00000004ff0a7984 */ /* 0x000e240008000000 */
[----:B0-----:R-:W-:-:S13]  /*5070*/  ISETP.NE.AND P0, PT, R10, R17, PT ;  /* 0x000000110a00720c */ /* 0x001fda0003f05270 */
[----:B------:R-:W-:Y:S05]  /*5080*/  @P0 EXIT ;  /* 0x000000000000094d */ /* 0x000fea0003800000 */
[----:B------:R-:W0:Y:S01]  /*5090*/  LDS.U8 R24, [UR4+0x2] ;  /* 0x00000204ff187984 */ /* 0x000e220008000000 */
[----:B------:R-:W-:Y:S01]  /*50a0*/  LOP3.LUT R10, R27, 0xffff, RZ, 0xc0, !PT ;  /* 0x0000ffff1b0a7812 */ /* 0x000fe200078ec0ff */
[----:B------:R-:W-:Y:S01]  /*50b0*/  IMAD.IADD R18, R13, 0x1, R11 ;  /* 0x000000010d127824 */ /* 0x000fe200078e020b */
[----:B------:R-:W-:Y:S01]  /*50c0*/  PRMT R12, R27, 0x7632, R12 ;  /* 0x000076321b0c7816 */ /* 0x000fe2000000000c */
[----:B------:R-:W1:Y:S01]  /*50d0*/  LDS.U8 R19, [UR4+0x1] ;  /* 0x00000104ff137984 */ /* 0x000e620008000000 */
[----:B------:R-:W-:Y:S01]  /*50e0*/  SHF.R.U32.HI R10, RZ, 0x8, R10 ;  /* 0x00000008ff0a7819 */ /* 0x000fe2000001160a */
[----:B------:R-:W-:Y:S01]  /*50f0*/  IMAD.IADD R20, R20, 0x1, R14 ;  /* 0x0000000114147824 */ /* 0x000fe200078e020e */
[----:B------:R-:W-:Y:S01]  /*5100*/  LOP3.LUT R12, R12, 0xff, RZ, 0xc0, !PT ;  /* 0x000000ff0c0c7812 */ /* 0x000fe200078ec0ff */
[----:B------:R-:W2:Y:S01]  /*5110*/  LDS.U8 R26, [UR4+0x3] ;  /* 0x00000304ff1a7984 */ /* 0x000ea20008000000 */
[----:B------:R-:W-:Y:S01]  /*5120*/  PRMT R25, R10, 0x9910, RZ ;  /* 0x000099100a197816 */ /* 0x000fe200000000ff */
[----:B------:R-:W-:Y:S01]  /*5130*/  IMAD.IADD R21, R21, 0x1, R15 ;  /* 0x0000000115157824 */ /* 0x000fe200078e020f */
[----:B------:R-:W-:Y:S01]  /*5140*/  LOP3.LUT R13, R27, 0xff, RZ, 0xc0, !PT ;  /* 0x000000ff1b0d7812 */ /* 0x000fe200078ec0ff */
[----:B------:R-:W3:Y:S03]  /*5150*/  LDS.U8 R8, [UR4+0x4] ;  /* 0x00000404ff087984 */ /* 0x000ee60008000000 */
[----:B------:R-:W-:Y:S01]  /*5160*/  SHF.R.U32.HI R15, RZ, 0x18, R21 ;  /* 0x00000018ff0f7819 */ /* 0x000fe20000011615 */
[----:B------:R-:W4:Y:S04]  /*5170*/  LDS.U8 R17, [UR4+0x5] ;  /* 0x00000504ff117984 */ /* 0x000f280008000000 */
[----:B------:R-:W5:Y:S04]  /*5180*/  LDS.U8 R16, [UR4+0x6] ;  /* 0x00000604ff107984 */ /* 0x000f680008000000 */
[----:B------:R-:W5:Y:S04]  /*5190*/  LDS.U8 R10, [UR4+0x7] ;  /* 0x00000704ff0a7984 */ /* 0x000f680008000000 */
[----:B------:R-:W5:Y:S04]  /*51a0*/  LDS.U8 R11, [UR4+0x8] ;  /* 0x00000804ff0b7984 */ /* 0x000f680008000000 */
[----:B------:R-:W-:Y:S01]  /*51b0*/  LDS.U8 R14, [UR4+0xc] ;  /* 0x00000c04ff0e7984 */ /* 0x000fe20008000000 */
[----:B0-----:R-:W-:-:S02]  /*51c0*/  ISETP.NE.AND P0, PT, R24, R25, PT ;  /* 0x000000191800720c */ /* 0x001fc40003f05270 */
[----:B------:R-:W-:Y:S02]  /*51d0*/  PRMT R24, R18, 0x7632, R24 ;  /* 0x0000763212187816 */ /* 0x000fe40000000018 */
[----:B-1----:R-:W-:Y:S02]  /*51e0*/  ISETP.NE.OR P0, PT, R19, R12, P0 ;  /* 0x0000000c1300720c */ /* 0x002fe40000705670 */
[----:B------:R-:W-:Y:S01]  /*51f0*/  SHF.R.U32.HI R19, RZ, 0x18, R18 ;  /* 0x00000018ff137819 */ /* 0x000fe20000011612 */
[----:B------:R-:W0:Y:S01]  /*5200*/  LDS.U8 R12, [UR4+0x9] ;  /* 0x00000904ff0c7984 */ /* 0x000e220008000000 */
[----:B--2---:R-:W-:Y:S02]  /*5210*/  ISETP.NE.OR P0, PT, R26, R13, P0 ;  /* 0x0000000d1a00720c */ /* 0x004fe40000705670 */
[----:B------:R-:W-:Y:S01]  /*5220*/  PRMT R25, R19, 0x9910, RZ ;  /* 0x0000991013197816 */ /* 0x000fe200000000ff */
[----:B------:R-:W1:Y:S01]  /*5230*/  LDS.U8 R13, [UR4+0xa] ;  /* 0x00000a04ff0d7984 */ /* 0x000e620008000000 */
[----:B------:R-:W-:-:S02]  /*5240*/  LOP3.LUT R19, R18, 0xffff, RZ, 0xc0, !PT ;  /* 0x0000ffff12137812 */ /* 0x000fc400078ec0ff */
[----:B---3--:R-:W-:Y:S02]  /*5250*/  ISETP.NE.OR P0, PT, R8, R25, P0 ;  /* 0x000000190800720c */ /* 0x008fe40000705670 */
[----:B------:R-:W-:Y:S01]  /*5260*/  SHF.R.U32.HI R19, RZ, 0x8, R19 ;  /* 0x00000008ff137819 */ /* 0x000fe20000011613 */
[----:B------:R-:W2:Y:S01]  /*5270*/  LDS.U8 R8, [UR4+0xb] ;  /* 0x00000b04ff087984 */ /* 0x000ea20008000000 */
[----:B------:R-:W-:Y:S02]  /*5280*/  LOP3.LUT R24, R24, 0xff, RZ, 0xc0, !PT ;  /* 0x000000ff18187812 */ /* 0x000fe400078ec0ff */
[----:B------:R-:W-:Y:S02]  /*5290*/  PRMT R19, R19, 0x9910, RZ ;  /* 0x0000991013137816 */ /* 0x000fe400000000ff */
[----:B----4-:R-:W-:-:S03]  /*52a0*/  ISETP.NE.OR P0, PT, R17, R24, P0 ;  /* 0x000000181100720c */ /* 0x010fc60000705670 */
[----:B------:R-:W-:Y:S01]  /*52b0*/  IMAD.MOV.U32 R17, RZ, RZ, R19 ;  /* 0x000000ffff117224 */ /* 0x000fe200078e0013 */
[----:B------:R-:W-:-:S04]  /*52c0*/  SHF.R.U32.HI R19, RZ, 0x18, R20 ;  /* 0x00000018ff137819 */ /* 0x000fc80000011614 */
[----:B-----5:R-:W-:Y:S02]  /*52d0*/  ISETP.NE.OR P0, PT, R16, R17, P0 ;  /* 0x000000111000720c */ /* 0x020fe40000705670 */
[----:B------:R-:W-:Y:S01]  /*52e0*/  LOP3.LUT R17, R18, 0xff, RZ, 0xc0, !PT ;  /* 0x000000ff12117812 */ /* 0x000fe200078ec0ff */
[----:B------:R-:W3:Y:S01]  /*52f0*/  LDS.U8 R16, [UR4+0xd] ;  /* 0x00000d04ff107984 */ /* 0x000ee20008000000 */
[----:B------:R-:W-:Y:S02]  /*5300*/  PRMT R19, R19, 0x9910, RZ ;  /* 0x0000991013137816 */ /* 0x000fe400000000ff */
[----:B------:R-:W-:Y:S02]  /*5310*/  ISETP.NE.OR P0, PT, R10, R17, P0 ;  /* 0x000000110a00720c */ /* 0x000fe40000705670 */
[----:B------:R-:W4:Y:S01]  /*5320*/  LDS.U8 R17, [UR4+0xe] ;  /* 0x00000e04ff117984 */ /* 0x000f220008000000 */
[----:B------:R-:W-:Y:S01]  /*5330*/  IMAD.MOV.U32 R10, RZ, RZ, R19 ;  /* 0x000000ffff0a7224 */ /* 0x000fe200078e0013 */
[----:B------:R-:W-:-:S02]  /*5340*/  LOP3.LUT R18, R20, 0xffff, RZ, 0xc0, !PT ;  /* 0x0000ffff14127812 */ /* 0x000fc400078ec0ff */
[----:B------:R-:W-:Y:S02]  /*5350*/  PRMT R19, R20, 0x7632, R19 ;  /* 0x0000763214137816 */ /* 0x000fe40000000013 */
[----:B------:R-:W-:Y:S02]  /*5360*/  ISETP.NE.OR P0, PT, R11, R10, P0 ;  /* 0x0000000a0b00720c */ /* 0x000fe40000705670 */
[----:B------:R-:W5:Y:S01]  /*5370*/  LDS.U8 R10, [UR4+0xf] ;  /* 0x00000f04ff0a7984 */ /* 0x000f620008000000 */
[----:B------:R-:W-:Y:S02]  /*5380*/  SHF.R.U32.HI R18, RZ, 0x8, R18 ;  /* 0x00000008ff127819 */ /* 0x000fe40000011612 */
[----:B------:R-:W-:Y:S01]  /*5390*/  LOP3.LUT R19, R19, 0xff, RZ, 0xc0, !PT ;  /* 0x000000ff13137812 */ /* 0x000fe200078ec0ff */
[----:B------:R-:W-:Y:S01]  /*53a0*/  LDS.U8 R11, [UR4+0x11] ;  /* 0x00001104ff0b7984 */ /* 0x000fe20008000000 */
[----:B------:R-:W-:Y:S02]  /*53b0*/  PRMT R18, R18, 0x9910, RZ ;  /* 0x0000991012127816 */ /* 0x000fe400000000ff */
[----:B0-----:R-:W-:-:S02]  /*53c0*/  ISETP.NE.OR P0, PT, R12, R19, P0 ;  /* 0x000000130c00720c */ /* 0x001fc40000705670 */
[----:B------:R-:W0:Y:S01]  /*53d0*/  LDS.U8 R12, [UR4+0x10] ;  /* 0x00001004ff0c7984 */ /* 0x000e220008000000 */
[----:B------:R-:W-:Y:S02]  /*53e0*/  PRMT R19, R15, 0x9910, RZ ;  /* 0x000099100f137816 */ /* 0x000fe400000000ff */
[----:B-1----:R-:W-:Y:S02]  /*53f0*/  ISETP.NE.OR P0, PT, R13, R18, P0 ;  /* 0x000000120d00720c */ /* 0x002fe40000705670 */
[----:B------:R-:W-:Y:S02]  /*5400*/  LOP3.LUT R13, R20, 0xff, RZ, 0xc0, !PT ;  /* 0x000000ff140d7812 */ /* 0x000fe400078ec0ff */
[C---:B------:R-:W-:Y:S02]  /*5410*/  LOP3.LUT R15, R21.reuse, 0xffff, RZ, 0xc0, !PT ;  /* 0x0000ffff150f7812 */ /* 0x040fe400078ec0ff */
[----:B--2---:R-:W-:Y:S02]  /*5420*/  ISETP.NE.OR P0, PT, R8, R13, P0 ;  /* 0x0000000d0800720c */ /* 0x004fe40000705670 */
[----:B------:R-:W1:Y:S01]  /*5430*/  LDS.U8 R13, [UR4+0x12] ;  /* 0x00001204ff0d7984 */ /* 0x000e620008000000 */
[----:B------:R-:W-:-:S02]  /*5440*/  PRMT R18, R21, 0x7632, R18 ;  /* 0x0000763215127816 */ /* 0x000fc40000000012 */
[----:B------:R-:W-:Y:S01]  /*5450*/  ISETP.NE.OR P0, PT, R14, R19, P0 ;  /* 0x000000130e00720c */ /* 0x000fe20000705670 */
[----:B------:R-:W2:Y:S01]  /*5460*/  LDS.U8 R8, [UR4+0x13] ;  /* 0x00001304ff087984 */ /* 0x000ea20008000000 */
[----:B------:R-:W-:Y:S02]  /*5470*/  SHF.R.U32.HI R15, RZ, 0x8, R15 ;  /* 0x00000008ff0f7819 */ /* 0x000fe4000001160f */
[----:B------:R-:W-:Y:S01]  /*5480*/  LOP3.LUT R19, R18, 0xff, RZ, 0xc0, !PT ;  /* 0x000000ff12137812 */ /* 0x000fe200078ec0ff */
[----:B------:R-:W-:Y:S01]  /*5490*/  IMAD.IADD R18, R4, 0x1, R3 ;  /* 0x0000000104127824 */ /* 0x000fe200078e0203 */
[----:B------:R-:W-:Y:S01]  /*54a0*/  PRMT R14, R15, 0x9910, RZ ;  /* 0x000099100f0e7816 */ /* 0x000fe200000000ff */
[----:B------:R-:W2:Y:S01]  /*54b0*/  LDS.U8 R3, [UR4+0x14] ;  /* 0x00001404ff037984 */ /* 0x000ea20008000000 */
[----:B---3--:R-:W-:Y:S02]  /*54c0*/  ISETP.NE.OR P0, PT, R16, R19, P0 ;  /* 0x000000131000720c */ /* 0x008fe40000705670 */
[----:B------:R-:W-:Y:S01]  /*54d0*/  LOP3.LUT R15, R21, 0xff, RZ, 0xc0, !PT ;  /* 0x000000ff150f7812 */ /* 0x000fe200078ec0ff */
[----:B------:R-:W3:Y:S01]  /*54e0*/  LDS.U8 R4, [UR4+0x15] ;  /* 0x00001504ff047984 */ /* 0x000ee20008000000 */
[----:B----4-:R-:W-:-:S02]  /*54f0*/  ISETP.NE.OR P0, PT, R17, R14, P0 ;  /* 0x0000000e1100720c */ /* 0x010fc40000705670 */
[----:B------:R-:W-:Y:S02]  /*5500*/  SHF.R.U32.HI R14, RZ, 0x18, R18 ;  /* 0x00000018ff0e7819 */ /* 0x000fe40000011612 */
[----:B-----5:R-:W-:Y:S02]  /*5510*/  ISETP.NE.OR P0, PT, R10, R15, P0 ;  /* 0x0000000f0a00720c */ /* 0x020fe40000705670 */
[----:B------:R-:W4:Y:S01]  /*5520*/  LDS.U8 R10, [UR4+0x16] ;  /* 0x00001604ff0a7984 */ /* 0x000f220008000000 */
[----:B------:R-:W-:Y:S02]  /*5530*/  PRMT R17, R14, 0x9910, RZ ;  /* 0x000099100e117816 */ /* 0x000fe400000000ff */
[C---:B------:R-:W-:Y:S02]  /*5540*/  LOP3.LUT R14, R18.reuse, 0xffff, RZ, 0xc0, !PT ;  /* 0x0000ffff120e7812 */ /* 0x040fe400078ec0ff */
[----:B------:R-:W-:Y:S02]  /*5550*/  PRMT R15, R18, 0x7632, R15 ;  /* 0x00007632120f7816 */ /* 0x000fe4000000000f */
[----:B0-----:R-:W-:Y:S01]  /*5560*/  ISETP.NE.OR P0, PT, R12, R17, P0 ;  /* 0x000000110c00720c */ /* 0x001fe20000705670 */
[----:B------:R-:W-:Y:S01]  /*5570*/  IMAD.IADD R17, R5, 0x1, R0 ;  /* 0x0000000105117824 */ /* 0x000fe200078e0200 */
[----:B------:R-:W0:Y:S01]  /*5580*/  LDS.U8 R12, [UR4+0x17] ;  /* 0x00001704ff0c7984 */ /* 0x000e220008000000 */
[----:B------:R-:W-:-:S02]  /*5590*/  SHF.R.U32.HI R14, RZ, 0x8, R14 ;  /* 0x00000008ff0e7819 */ /* 0x000fc4000001160e */
[----:B------:R-:W-:Y:S01]  /*55a0*/  LOP3.LUT R16, R15, 0xff, RZ, 0xc0, !PT ;  /* 0x000000ff0f107812 */ /* 0x000fe200078ec0ff */
[----:B------:R-:W-:Y:S01]  /*55b0*/  LDS.U8 R0, [UR4+0x1a] ;  /* 0x00001a04ff007984 */ /* 0x000fe20008000000 */
[----:B------:R-:W-:Y:S02]  /*55c0*/  PRMT R14, R14, 0x9910, RZ ;  /* 0x000099100e0e7816 */ /* 0x000fe400000000ff */
[----:B------:R-:W-:Y:S02]  /*55d0*/  ISETP.NE.OR P0, PT, R11, R16, P0 ;  /* 0x000000100b00720c */ /* 0x000fe40000705670 */
[----:B------:R-:W5:Y:S01]  /*55e0*/  LDS.U8 R11, [UR4+0x18] ;  /* 0x00001804ff0b7984 */ /* 0x000f620008000000 */
[----:B------:R-:W-:Y:S02]  /*55f0*/  LOP3.LUT R5, R18, 0xff, RZ, 0xc0, !PT ;  /* 0x000000ff12057812 */ /* 0x000fe400078ec0ff */
[----:B-1----:R-:W-:Y:S02]  /*5600*/  ISETP.NE.OR P0, PT, R13, R14, P0 ;  /* 0x0000000e0d00720c */ /* 0x002fe40000705670 */
[----:B------:R-:W1:Y:S01]  /*5610*/  LDS.U8 R13, [UR4+0x19] ;  /* 0x00001904ff0d7984 */ /* 0x000e620008000000 */
[----:B------:R-:W-:-:S02]  /*5620*/  SHF.R.U32.HI R14, RZ, 0x18, R17 ;  /* 0x00000018ff0e7819 */ /* 0x000fc40000011611 */
[----:B--2---:R-:W-:Y:S02]  /*5630*/  ISETP.NE.OR P0, PT, R8, R5, P0 ;  /* 0x000000050800720c */ /* 0x004fe40000705670 */
[C---:B------:R-:W-:Y:S01]  /*5640*/  LOP3.LUT R8, R17.reuse, 0xffff, RZ, 0xc0, !PT ;  /* 0x0000ffff11087812 */ /* 0x040fe200078ec0ff */
[----:B------:R-:W2:Y:S01]  /*5650*/  LDS.U8 R5, [UR4+0x1b] ;  /* 0x00001b04ff057984 */ /* 0x000ea20008000000 */
[----:B------:R-:W-:Y:S02]  /*5660*/  PRMT R16, R14, 0x9910, RZ ;  /* 0x000099100e107816 */ /* 0x000fe400000000ff */
[----:B------:R-:W-:Y:S02]  /*5670*/  PRMT R14, R17, 0x7632, R14 ;  /* 0x00007632110e7816 */ /* 0x000fe4000000000e */
[----:B------:R-:W-:Y:S02]  /*5680*/  SHF.R.U32.HI R8, RZ, 0x8, R8 ;  /* 0x00000008ff087819 */ /* 0x000fe40000011608 */
[----:B------:R-:W-:-:S02]  /*5690*/  ISETP.NE.OR P0, PT, R3, R16, P0 ;  /* 0x000000100300720c */ /* 0x000fc40000705670 */
[----:B------:R-:W-:Y:S01]  /*56a0*/  LOP3.LUT R15, R14, 0xff, RZ, 0xc0, !PT ;  /* 0x000000ff0e0f7812 */ /* 0x000fe200078ec0ff */
[----:B------:R-:W2:Y:S01]  /*56b0*/  LDS.U8 R3, [UR4+0x1c] ;  /* 0x00001c04ff037984 */ /* 0x000ea20008000000 */
[----:B------:R-:W-:Y:S01]  /*56c0*/  PRMT R8, R8, 0x9910, RZ ;  /* 0x0000991008087816 */ /* 0x000fe200000000ff */
[----:B------:R-:W-:Y:S01]  /*56d0*/  IMAD.IADD R14, R9, 0x1, R6 ;  /* 0x00000001090e7824 */ /* 0x000fe200078e0206 */
[----:B---3--:R-:W-:Y:S02]  /*56e0*/  ISETP.NE.OR P0, PT, R4, R15, P0 ;  /* 0x0000000f0400720c */ /* 0x008fe40000705670 */
[----:B------:R-:W3:Y:S01]  /*56f0*/  LDS.U8 R4, [UR4+0x1d] ;  /* 0x00001d04ff047984 */ /* 0x000ee20008000000 */
[----:B------:R-:W-:Y:S01]  /*5700*/  IMAD.MOV.U32 R9, RZ, RZ, R8 ;  /* 0x000000ffff097224 */ /* 0x000fe200078e0008 */
[----:B------:R-:W-:Y:S02]  /*5710*/  SHF.R.U32.HI R6, RZ, 0x18, R14 ;  /* 0x00000018ff067819 */ /* 0x000fe4000001160e */
[----:B------:R-:W-:Y:S02]  /*5720*/  LDS.U8 R15, [UR4+0x1f] ;  /* 0x00001f04ff0f7984 */ /* 0x000fe40008000000 */
[----:B----4-:R-:W-:-:S02]  /*5730*/  ISETP.NE.OR P0, PT, R10, R9, P0 ;  /* 0x000000090a00720c */ /* 0x010fc40000705670 */
[----:B------:R-:W4:Y:S01]  /*5740*/  LDS.U8 R10, [UR4+0x1e] ;  /* 0x00001e04ff0a7984 */ /* 0x000f220008000000 */
[----:B------:R-:W-:Y:S02]  /*5750*/  PRMT R8, R6, 0x9910, RZ ;  /* 0x0000991006087816 */ /* 0x000fe400000000ff */
[----:B------:R-:W-:Y:S02]  /*5760*/  LOP3.LUT R9, R17, 0xff, RZ, 0xc0, !PT ;  /* 0x000000ff11097812 */ /* 0x000fe400078ec0ff */
[----:B------:R-:W-:Y:S02]  /*5770*/  LOP3.LUT R6, R14, 0xffff, RZ, 0xc0, !PT ;  /* 0x0000ffff0e067812 */ /* 0x000fe400078ec0ff */
[----:B0-----:R-:W-:Y:S01]  /*5780*/  ISETP.NE.OR P0, PT, R12, R9, P0 ;  /* 0x000000090c00720c */ /* 0x001fe20000705670 */
[----:B------:R-:W-:Y:S01]  /*5790*/  IMAD.MOV.U32 R12, RZ, RZ, R8 ;  /* 0x000000ffff0c7224 */ /* 0x000fe200078e0008 */
[----:B------:R-:W-:Y:S01]  /*57a0*/  SHF.R.U32.HI R6, RZ, 0x8, R6 ;  /* 0x00000008ff067819 */ /* 0x000fe20000011606 */
[----:B------:R-:W-:Y:S01]  /*57b0*/  IMAD.IADD R9, R2, 0x1, R7 ;  /* 0x0000000102097824 */ /* 0x000fe200078e0207 */
[----:B------:R-:W-:-:S02]  /*57c0*/  PRMT R8, R14, 0x7632, R8 ;  /* 0x000076320e087816 */ /* 0x000fc40000000008 */
[----:B------:R-:W-:Y:S02]  /*57d0*/  PRMT R6, R6, 0x9910, RZ ;  /* 0x0000991006067816 */ /* 0x000fe400000000ff */
[----:B-----5:R-:W-:Y:S02]  /*57e0*/  ISETP.NE.OR P0, PT, R11, R12, P0 ;  /* 0x0000000c0b00720c */ /* 0x020fe40000705670 */
[----:B------:R-:W-:Y:S01]  /*57f0*/  LOP3.LUT R8, R8, 0xff, RZ, 0xc0, !PT ;  /* 0x000000ff08087812 */ /* 0x000fe200078ec0ff */
[----:B------:R-:W-:Y:S01]  /*5800*/  IMAD.MOV.U32 R7, RZ, RZ, R6 ;  /* 0x000000ffff077224 */ /* 0x000fe200078e0006 */
[----:B------:R-:W-:Y:S02]  /*5810*/  SHF.R.U32.HI R2, RZ, 0x18, R9 ;  /* 0x00000018ff027819 */ /* 0x000fe40000011609 */
[----:B-1----:R-:W-:Y:S02]  /*5820*/  ISETP.NE.OR P0, PT, R13, R8, P0 ;  /* 0x000000080d00720c */ /* 0x002fe40000705670 */
[----:B------:R-:W-:-:S02]  /*5830*/  LOP3.LUT R6, R9, 0xffff, RZ, 0xc0, !PT ;  /* 0x0000ffff09067812 */ /* 0x000fc400078ec0ff */
[----:B------:R-:W-:Y:S02]  /*5840*/  ISETP.NE.OR P0, PT, R0, R7, P0 ;  /* 0x000000070000720c */ /* 0x000fe40000705670 */
[----:B------:R-:W-:Y:S02]  /*5850*/  LOP3.LUT R0, R14, 0xff, RZ, 0xc0, !PT ;  /* 0x000000ff0e007812 */ /* 0x000fe400078ec0ff */
[----:B------:R-:W-:Y:S02]  /*5860*/  PRMT R8, R2, 0x9910, RZ ;  /* 0x0000991002087816 */ /* 0x000fe400000000ff */
[----:B--2---:R-:W-:Y:S02]  /*5870*/  ISETP.NE.OR P0, PT, R5, R0, P0 ;  /* 0x000000000500720c */ /* 0x004fe40000705670 */
[----:B------:R-:W-:Y:S02]  /*5880*/  PRMT R2, R9, 0x7632, R2 ;  /* 0x0000763209027816 */ /* 0x000fe40000000002 */
[----:B------:R-:W-:-:S02]  /*5890*/  SHF.R.U32.HI R0, RZ, 0x8, R6 ;  /* 0x00000008ff007819 */ /* 0x000fc40000011606 */
[----:B------:R-:W-:Y:S02]  /*58a0*/  ISETP.NE.OR P0, PT, R3, R8, P0 ;  /* 0x000000080300720c */ /* 0x000fe40000705670 */
[----:B------:R-:W-:Y:S02]  /*58b0*/  LOP3.LUT R3, R2, 0xff, RZ, 0xc0, !PT ;  /* 0x000000ff02037812 */ /* 0x000fe400078ec0ff */
[----:B------:R-:W-:Y:S02]  /*58c0*/  PRMT R0, R0, 0x9910, RZ ;  /* 0x0000991000007816 */ /* 0x000fe400000000ff */
[----:B---3--:R-:W-:-:S03]  /*58d0*/  ISETP.NE.OR P0, PT, R4, R3, P0 ;  /* 0x000000030400720c */ /* 0x008fc60000705670 */
[----:B------:R-:W-:Y:S01]  /*58e0*/  IMAD.MOV.U32 R3, RZ, RZ, R0 ;  /* 0x000000ffff037224 */ /* 0x000fe200078e0000 */
[----:B------:R-:W-:-:S04]  /*58f0*/  LOP3.LUT R0, R9, 0xff, RZ, 0xc0, !PT ;  /* 0x000000ff09007812 */ /* 0x000fc800078ec0ff */
[----:B----4-:R-:W-:-:S04]  /*5900*/  ISETP.NE.OR P0, PT, R10, R3, P0 ;  /* 0x000000030a00720c */ /* 0x010fc80000705670 */
[----:B------:R-:W-:-:S13]  /*5910*/  ISETP.NE.OR P0, PT, R15, R0, P0 ;  /* 0x000000000f00720c */ /* 0x000fda0000705670 */
[----:B------:R-:W-:Y:S05]  /*5920*/  @P0 EXIT ;  /* 0x000000000000094d */ /* 0x000fea0003800000 */
[----:B------:R-:W0:Y:S01]  /*5930*/  LDC.64 R2, c[0x0][0x390] ;  /* 0x0000e400ff027b82 */ /* 0x000e220000000a00 */
[----:B------:R-:W-:-:S05]  /*5940*/  IMAD.MOV.U32 R5, RZ, RZ, 0x1 ;  /* 0x00000001ff057424 */ /* 0x000fca00078e00ff */
[----:B0-----:R-:W2:Y:S02]  /*5950*/  ATOMG.E.EXCH.STRONG.GPU PT, R2, desc[UR6][R2.64], R5 ;  /* 0x80000005020279a8 */ /* 0x001ea4000c1ef106 */
[----:B--2---:R-:W-:-:S13]  /*5960*/  ISETP.NE.AND P0, PT, R2, RZ, PT ;  /* 0x000000ff0200720c */ /* 0x004fda0003f05270 */
[----:B------:R-:W-:Y:S05]  /*5970*/  @P0 EXIT ;  /* 0x000000000000094d */ /* 0x000fea0003800000 */
[----:B------:R-:W0:Y:S02]  /*5980*/  LDC.64 R2, c[0x0][0x398] ;  /* 0x0000e600ff027b82 */ /* 0x000e240000000a00 */
[----:B0-----:R-:W-:Y:S01]  /*5990*/  STG.E.64 desc[UR6][R2.64], R22 ;  /* 0x0000001602007986 */ /* 0x001fe2000c101b06 */
[----:B------:R-:W-:Y:S05]  /*59a0*/  EXIT ;  /* 0x000000000000794d */ /* 0x000fea0003800000 */
.L_x_34:
[----:B------:R-:W-:-:S00]  /*59b0*/  BRA `(.L_x_34) ;  /* 0xfffffffc00fc7947 */ /* 0x000fc0000383ffff */
[----:B------:R-:W-:-:S00]  /*59c0*/  NOP ;  /* 0x0000000000007918 */ /* 0x000fc00000000000 */
        /* <DEDUP_REMOVED lines=11> */
.L_x_70:


//--------------------- .text._Z13find_passwordxxPiPxPKcPKh --------------------------
	.section	.text._Z13find_passwordxxPiPxPKcPKh,"ax",@progbits
	.align	128
        .global         _Z13find_passwordxxPiPxPKcPKh
        .type           _Z13find_passwordxxPiPxPKcPKh,@function
        .size           _Z13find_passwordxxPiPxPKcPKh,(.L_x_71 - _Z13find_passwordxxPiPxPKcPKh)
        .other          _Z13find_passwordxxPiPxPKcPKh,@"STO_CUDA_ENTRY STV_DEFAULT"
_Z13find_passwordxxPiPxPKcPKh:
.text._Z13find_passwordxxPiPxPKcPKh:
[----:B------:R-:W0:Y:S01]  /*0000*/  LDC R1, c[0x0][0x37c] ;  /* 0x0000df00ff017b82 */ /* 0x000e220000000800 */
[----:B------:R-:W1:Y:S07]  /*0010*/  S2R R3, SR_TID.X ;  /* 0x0000000000037919 */ /* 0x000e6e0000002100 */
[----:B------:R-:W1:Y:S01]  /*0020*/  S2UR UR4, SR_CTAID.X ;  /* 0x00000000000479c3 */ /* 0x000e620000002500 */
[----:B------:R-:W2:Y:S01]  /*0030*/  LDCU.128 UR8, c[0x0][0x380] ;  /* 0x00007000ff0877ac */ /* 0x000ea20008000c00 */
[----:B0-----:R-:W-:-:S06]  /*0040*/  VIADD R1, R1, 0xfffffe70 ;  /* 0xfffffe7001017836 */ /* 0x001fcc0000000000 */
[----:B------:R-:W1:Y:S02]  /*0050*/  LDC R22, c[0x0][0x360] ;  /* 0x0000d800ff167b82 */ /* 0x000e640000000800 */
[----:B-1----:R-:W-:-:S05]  /*0060*/  IMAD R22, R22, UR4, R3 ;  /* 0x0000000416167c24 */ /* 0x002fca000f8e0203 */
[----:B--2---:R-:W-:-:S04]  /*0070*/  IADD3 R22, P1, PT, R22, UR8, RZ ;  /* 0x0000000816167c10 */ /* 0x004fc8000ff3e0ff */
[----:B------:R-:W-:Y:S01]  /*0080*/  ISETP.GE.U32.AND P0, PT, R22, UR10, PT ;  /* 0x0000000a16007c0c */ /* 0x000fe2000bf06070 */
[----:B------:R-:W-:-:S05]  /*0090*/  IMAD.X R23, RZ, RZ, UR9, P1 ;  /* 0x00000009ff177e24 */ /* 0x000fca00088e06ff */
[----:B------:R-:W-:-:S13]  /*00a0*/  ISETP.GE.AND.EX P0, PT, R23, UR11, PT, P0 ;  /* 0x0000000b17007c0c */ /* 0x000fda000bf06300 */
[----:B------:R-:W-:Y:S05]  /*00b0*/  @P0 EXIT ;  /* 0x000000000000094d */ /* 0x000fea0003800000 */
[----:B------:R-:W0:Y:S01]  /*00c0*/  LDC.64 R18, c[0x0][0x3a0] ;  /* 0x0000e800ff127b82 */ /* 0x000e220000000a00 */
[----:B------:R-:W0:Y:S02]  /*00d0*/  LDCU.64 UR4, c[0x0][0x358] ;  /* 0x00006b00ff0477ac */ /* 0x000e240008000a00 */
[----:B0-----:R0:W2:Y:S01]  /*00e0*/  LDG.E.U8 R18, desc[UR4][R18.64] ;  /* 0x0000000412127981 */ /* 0x0010a2000c1e1100 */
[----:B------:R-:W-:-:S04]  /*00f0*/  IMAD.WIDE.U32 R4, R23, -0x5ed5a4e5, RZ ;  /* 0xa12a5b1b17047825 */ /* 0x000fc800078e00ff */
[----:B------:R-:W-:-:S04]  /*0100*/  IMAD.WIDE.U32 R2, R23, 0x10842109, RZ ;  /* 0x1084210917027825 */ /* 0x000fc800078e00ff */
        /* <DEDUP_REMOVED lines=19> */
[----:B0-----:R-:W-:Y:S01]  /*0240*/  IADD3 R19, P5, PT, R10, 0x5ed5a4e5, RZ ;  /* 0x5ed5a4e50a137810 */ /* 0x001fe20007fbe0ff */
        /* <DEDUP_REMOVED lines=157> */
.L_x_36:
        /* <DEDUP_REMOVED lines=11> */
.L_x_35:
[C---:B------:R-:W-:Y:S01]  /*0cd0*/  IMAD.IADD R0, R1.reuse, 0x1, R0 ;  /* 0x0000000101007824 */ /* 0x040fe200078e0200 */
[----:B------:R-:W-:Y:S01]  /*0ce0*/  BSSY.RECONVERGENT B0, `(.L_x_37) ;  /* 0x0000009000007945 */ /* 0x000fe20003800200 */
[----:B-1----:R-:W-:-:S03]  /*0cf0*/  VIADD R2, R1, 0x100 ;  /* 0x0000010001027836 */ /* 0x002fc60000000000 */
[----:B------:R0:W-:Y:S01]  /*0d00*/  STL.U8 [R0+0x100], RZ ;  /* 0x000100ff00007387 */ /* 0x0001e20000100000 */
[----:B------:R-:W-:-:S07]  /*0d10*/  IMAD.MOV.U32 R5, RZ, RZ, R2 ;  /* 0x000000ffff057224 */ /* 0x000fce00078e0002 */
.L_x_38:
[----:B0-----:R0:W2:Y:S01]  /*0d20*/  LDL.U8 R0, [R5] ;  /* 0x0000000005007983 */ /* 0x0010a20000100000 */
[----:B------:R-:W-:Y:S02]  /*0d30*/  IMAD.MOV.U32 R3, RZ, RZ, R5 ;  /* 0x000000ffff037224 */ /* 0x000fe400078e0005 */
[----:B0-----:R-:W-:Y:S01]  /*0d40*/  VIADD R5, R5, 0x1 ;  /* 0x0000000105057836 */ /* 0x001fe20000000000 */
[----:B--2---:R-:W-:-:S13]  /*0d50*/  ISETP.NE.AND P0, PT, R0, RZ, PT ;  /* 0x000000ff0000720c */ /* 0x004fda0003f05270 */
[----:B------:R-:W-:Y:S05]  /*0d60*/  @P0 BRA `(.L_x_38) ;  /* 0xfffffffc00ec0947 */ /* 0x000fea000383ffff */
[----:B------:R-:W-:Y:S05]  /*0d70*/  BSYNC.RECONVERGENT B0 ;  /* 0x0000000000007941 */ /* 0x000fea0003800200 */
.L_x_37:
[----:B------:R-:W-:Y:S01]  /*0d80*/  PRMT R0, R4, 0x9910, RZ ;  /* 0x0000991004007816 */ /* 0x000fe200000000ff */
[----:B------:R-:W-:Y:S01]  /*0d90*/  BSSY.RECONVERGENT B0, `(.L_x_39) ;  /* 0x0000010000007945 */ /* 0x000fe20003800200 */
[----:B------:R-:W-:Y:S02]  /*0da0*/  VIADD R20, R1, 0x120 ;  /* 0x0000012001147836 */ /* 0x000fe40000000000 */
[----:B------:R-:W-:-:S13]  /*0db0*/  ISETP.NE.AND P0, PT, R0, RZ, PT ;  /* 0x000000ff0000720c */ /* 0x000fda0003f05270 */
[----:B------:R-:W-:Y:S05]  /*0dc0*/  @!P0 BRA `(.L_x_40) ;  /* 0x0000000000308947 */ /* 0x000fea0003800000 */
[----:B------:R-:W-:Y:S01]  /*0dd0*/  BSSY.RECONVERGENT B1, `(.L_x_41) ;  /* 0x000000a000017945 */ /* 0x000fe20003800200 */
[----:B------:R-:W-:-:S07]  /*0de0*/  IMAD.MOV.U32 R5, RZ, RZ, R3 ;  /* 0x000000ffff057224 */ /* 0x000fce00078e0003 */
.L_x_42:
        /* <DEDUP_REMOVED lines=9> */
.L_x_41:
[----:B------:R-:W-:-:S07]  /*0e80*/  IMAD.MOV.U32 R3, RZ, RZ, R0 ;  /* 0x000000ffff037224 */ /* 0x000fce00078e0000 */
.L_x_40:
[----:B------:R-:W-:Y:S05]  /*0e90*/  BSYNC.RECONVERGENT B0 ;  /* 0x0000000000007941 */ /* 0x000fea0003800200 */
.L_x_39:
        /* <DEDUP_REMOVED lines=21> */
.L_x_45:
[----:B------:R-:W2:Y:S01]  /*0ff0*/  LDL.U8 R0, [R2+0x1] ;  /* 0x0000010002007983 */ /* 0x000ea20000100000 */
[----:B------:R-:W-:-:S05]  /*1000*/  IADD3 R21, P1, PT, R21, 0x1, RZ ;  /* 0x0000000115157810 */ /* 0x000fca0007f3e0ff */
[----:B------:R-:W-:Y:S01]  /*1010*/  IMAD.X R3, RZ, RZ, R3, P1 ;  /* 0x000000ffff037224 */ /* 0x000fe200008e0603 */
[----:B--2---:R-:W-:Y:S01]  /*1020*/  ISETP.NE.AND P0, PT, R0, RZ, PT ;  /* 0x000000ff0000720c */ /* 0x004fe20003f05270 */
[----:B------:R-:W-:-:S04]  /*1030*/  VIADD R0, R2, 0x1 ;  /* 0x0000000102007836 */ /* 0x000fc80000000000 */
[----:B------:R-:W-:-:S08]  /*1040*/  IMAD.MOV.U32 R2, RZ, RZ, R0 ;  /* 0x000000ffff027224 */ /* 0x000fd000078e0000 */
[----:B------:R-:W-:Y:S05]  /*1050*/  @P0 BRA `(.L_x_45) ;  /* 0xfffffffc00e40947 */ /* 0x000fea000383ffff */
.L_x_44:
[----:B------:R-:W-:Y:S05]  /*1060*/  BSYNC.RECONVERGENT B0 ;  /* 0x0000000000007941 */ /* 0x000fea0003800200 */
.L_x_43:
        /* <DEDUP_REMOVED lines=8> */
.L_x_52:
        /* <DEDUP_REMOVED lines=167> */
.L_x_50:
        /* <DEDUP_REMOVED lines=64> */
.L_x_51:
        /* <DEDUP_REMOVED lines=85> */
.L_x_49:
[----:B------:R-:W-:Y:S05]  /*24b0*/  BSYNC.RECONVERGENT B1 ;  /* 0x0000000000017941 */ /* 0x000fea0003800200 */
.L_x_48:
[----:B------:R-:W-:Y:S05]  /*24c0*/  @P0 BRA `(.L_x_52) ;  /* 0xffffffec00080947 */ /* 0x000fea000383ffff */
.L_x_47:
[----:B------:R-:W-:Y:S05]  /*24d0*/  BSYNC.RECONVERGENT B0 ;  /* 0x0000000000007941 */ /* 0x000fea0003800200 */
.L_x_46:
        /* <DEDUP_REMOVED lines=26> */
.L_x_58:
        /* <DEDUP_REMOVED lines=24> */
.L_x_57:
[----:B0-----:R-:W-:-:S07]  /*2800*/  VIADD R0, R12, 0x1 ;  /* 0x000000010c007836 */ /* 0x001fce0000000000 */
.L_x_56:
[----:B------:R-:W-:Y:S05]  /*2810*/  BSYNC.RECONVERGENT B1 ;  /* 0x0000000000017941 */ /* 0x000fea0003800200 */
.L_x_55:
        /* <DEDUP_REMOVED lines=20> */
.L_x_60:
[----:B------:R-:W-:Y:S05]  /*2960*/  BSYNC.RECONVERGENT B1 ;  /* 0x0000000000017941 */ /* 0x000fea0003800200 */
.L_x_59:
        /* <DEDUP_REMOVED lines=15> */
.L_x_61:
[----:B------:R-:W-:Y:S01]  /*2a60*/  IADD3 R2, P0, PT, R2, -0x1, RZ ;  /* 0xffffffff02027810 */ /* 0x000fe20007f1e0ff */
[----:B------:R0:W-:Y:S03]  /*2a70*/  STL.U8 [R0], RZ ;  /* 0x000000ff00007387 */ /* 0x0001e60000100000 */
[----:B------:R-:W-:Y:S02]  /*2a80*/  IADD3.X R3, PT, PT, R3, -0x1, RZ, P0, !PT ;  /* 0xffffffff03037810 */ /* 0x000fe400007fe4ff */
[----:B------:R-:W-:Y:S01]  /*2a90*/  ISETP.NE.U32.AND P0, PT, R2, RZ, PT ;  /* 0x000000ff0200720c */ /* 0x000fe20003f05070 */
[----:B0-----:R-:W-:-:S03]  /*2aa0*/  VIADD R0, R0, 0x1 ;  /* 0x0000000100007836 */ /* 0x001fc60000000000 */
[----:B------:R-:W-:-:S13]  /*2ab0*/  ISETP.NE.AND.EX P0, PT, R3, RZ, PT, P0 ;  /* 0x000000ff0300720c */ /* 0x000fda0003f05300 */
[----:B------:R-:W-:Y:S05]  /*2ac0*/  @P0 BRA `(.L_x_61) ;  /* 0xfffffffc00e40947 */ /* 0x000fea000383ffff */
.L_x_54:
[----:B------:R-:W-:Y:S05]  /*2ad0*/  BSYNC.RECONVERGENT B0 ;  /* 0x0000000000007941 */ /* 0x000fea0003800200 */
.L_x_53:
        /* <DEDUP_REMOVED lines=136> */
.L_x_63:
        /* <DEDUP_REMOVED lines=153> */
.L_x_65:
        /* <DEDUP_REMOVED lines=64> */
.L_x_66:
        /* <DEDUP_REMOVED lines=87> */
.L_x_64:
[----:B------:R-:W-:Y:S05]  /*4660*/  BSYNC.RECONVERGENT B0 ;  /* 0x0000000000007941 */ /* 0x000fea0003800200 */
.L_x_62:
        /* <DEDUP_REMOVED lines=8> */
.L_x_67:
        /* <DEDUP_REMOVED lines=64> */
.L_x_68:
        /* <DEDUP_REMOVED lines=70> */
[----:B------:R-:W0:Y:S02]  /*4f50*/  LDC.64 R18, c[0x0][0x3a8] ;  /* 0x0000ea00ff127b82 */ /* 0x000e240000000a00 */
[----:B0-----:R-:W2:Y:S01]  /*4f60*/  LDG.E.U8 R10, desc[UR4][R18.64] ;  /* 0x00000004120a7981 */ /* 0x001ea2000c1e1100 */
[----:B------:R-:W-:-:S05]  /*4f70*/  IMAD.IADD R12, R12, 0x1, R17 ;  /* 0x000000010c0c7824 */ /* 0x000fca00078e0211 */
[----:B------:R-:W-:-:S04]  /*4f80*/  SHF.R.U32.HI R8, RZ, 0x18, R12 ;  /* 0x00000018ff087819 */ /* 0x000fc8000001160c */
[----:B------:R-:W-:-:S04]  /*4f90*/  PRMT R17, R8, 0x9910, RZ ;  /* 0x0000991008117816 */ /* 0x000fc800000000ff */
[----:B--2---:R-:W-:-:S13]  /*4fa0*/  ISETP.NE.AND P0, PT, R10, R17, PT ;  /* 0x000000110a00720c */ /* 0x004fda0003f05270 */
[----:B------:R-:W-:Y:S05]  /*4fb0*/  @P0 EXIT ;  /* 0x000000000000094d */ /* 0x000fea0003800000 */
[----:B------:R-:W2:Y:S01]  /*4fc0*/  LDG.E.U8 R17, desc[UR4][R18.64+0x1] ;  /* 0x0000010412117981 */ /* 0x000ea2000c1e1100 */
[----:B------:R-:W-:-:S04]  /*4fd0*/  PRMT R8, R12, 0x7632, R8 ;  /* 0x000076320c087816 */ /* 0x000fc80000000008 */
[----:B------:R-:W-:-:S04]  /*4fe0*/  LOP3.LUT R8, R8, 0xff, RZ, 0xc0, !PT ;  /* 0x000000ff08087812 */ /* 0x000fc800078ec0ff */
[----:B--2---:R-:W-:-:S13]  /*4ff0*/  ISETP.NE.AND P0, PT, R17, R8, PT ;  /* 0x000000081100720c */ /* 0x004fda0003f05270 */
[----:B------:R-:W-:Y:S05]  /*5000*/  @P0 EXIT ;  /* 0x000000000000094d */ /* 0x000fea0003800000 */
[----:B------:R-:W2:Y:S01]  /*5010*/  LDG.E.U8 R8, desc[UR4][R18.64+0x2] ;  /* 0x0000020412087981 */ /* 0x000ea2000c1e1100 */
[----:B------:R-:W-:-:S04]  /*5020*/  LOP3.LUT R10, R12, 0xffff, RZ, 0xc0, !PT ;  /* 0x0000ffff0c0a7812 */ /* 0x000fc800078ec0ff */
[----:B------:R-:W-:-:S04]  /*5030*/  SHF.R.U32.HI R10, RZ, 0x8, R10 ;  /* 0x00000008ff0a7819 */ /* 0x000fc8000001160a */
[----:B------:R-:W-:-:S04]  /*5040*/  PRMT R17, R10, 0x9910, RZ ;  /* 0x000099100a117816 */ /* 0x000fc800000000ff */
[----:B--2---:R-:W-:-:S13]  /*5050*/  ISETP.NE.AND P0, PT, R8, R17, PT ;  /* 0x000000110800720c */ /* 0x004fda0003f05270 */
[----:B------:R-:W-:Y:S05]  /*5060*/  @P0 EXIT ;  /* 0x000000000000094d */ /* 0x000fea0003800000 */
[----:B------:R-:W2:Y:S01]  /*5070*/  LDG.E.U8 R8, desc[UR4][R18.64+0x3] ;  /* 0x0000030412087981 */ /* 0x000ea2000c1e1100 */
[----:B------:R-:W-:-:S04]  /*5080*/  LOP3.LUT R17, R12, 0xff, RZ, 0xc0, !PT ;  /* 0x000000ff0c117812 */ /* 0x000fc800078ec0ff */
[----:B--2---:R-:W-:-:S13]  /*5090*/  ISETP.NE.AND P0, PT, R8, R17, PT ;  /* 0x000000110800720c */ /* 0x004fda0003f05270 */
[----:B------:R-:W-:Y:S05]  /*50a0*/  @P0 EXIT ;  /* 0x000000000000094d */ /* 0x000fea0003800000 */
[----:B------:R-:W2:Y:S01]  /*50b0*/  LDG.E.U8 R8, desc[UR4][R18.64+0x4] ;  /* 0x0000040412087981 */ /* 0x000ea2000c1e1100 */
        /* <DEDUP_REMOVED lines=154> */
.L_x_69:
        /* <DEDUP_REMOVED lines=10> */
.L_x_71:


//--------------------- .nv.shared._Z23find_password_optimizedxxPiPxPKcPKh --------------------------
	.section	.nv.shared._Z23find_password_optimizedxxPiPxPKcPKh,"aw",@nobits
	.sectionflags	@""
.nv.shared._Z23find_password_optimizedxxPiPxPKcPKh:
	.zero		1056


//--------------------- .nv.shared.reserved.0     --------------------------
	.section	.nv.shared.reserved.0,"aw",@nobits
	.weak		__nv_reservedSMEM_offset_0_alias
	.size		__nv_reservedSMEM_offset_0_alias, 0, 64
	.other		__nv_reservedSMEM_offset_0_alias,@"STO_CUDA_RESERVED_SHARED STV_DEFAULT"
__nv_reservedSMEM_offset_0_alias:
	.zero		0
	.zero		64


//--------------------- .nv.constant0._Z23find_password_optimizedxxPiPxPKcPKh --------------------------
	.section	.nv.constant0._Z23find_password_optimizedxxPiPxPKcPKh,"a",@progbits
	.sectionflags	@""
	.align	4
.nv.constant0._Z23find_password_optimizedxxPiPxPKcPKh:
	.zero		944


//--------------------- .nv.constant0._Z13find_passwordxxPiPxPKcPKh --------------------------
	.section	.nv.constant0._Z13find_passwordxxPiPxPKcPKh,"a",@progbits
	.sectionflags	@""
	.align	4
.nv.constant0._Z13find_passwordxxPiPxPKcPKh:
	.zero		944


//--------------------- SYMBOLS --------------------------

	.type		.nv.reservedSmem.offset0,@object
	.size		.nv.reservedSmem.offset0,0x4
	.type		.nv.reservedSmem.cap,@object
	.size		.nv.reservedSmem.cap,0x4
